// auto-generated by cutlass_sweep.gemm — config: {"arch": "sm_90", "cluster_m": 1, "cluster_n": 1, "cublas_kernel_name": "sm90_xmma_gemm_f16f16_f16f32_f32_nt_n_tilesize256x64x64_cgasize1x1x1_warpgroupsize1x1x1_bgrada_aligna4_alignc4_execute_segment_k_off_kernel__5x_cublas", "dtype": "fp16", "dtype_b": "fp16", "dtype_c_cpp": "cutlass::half_t", "layout": "nt", "stages": 0, "tile_k": 64, "tile_m": 256, "tile_n": 64}
#include "cutlass/cutlass.h"
#include "cutlass/gemm/collective/collective_builder.hpp"
#include "cutlass/gemm/device/gemm_universal_adapter.h"
#include "cutlass/gemm/kernel/gemm_universal.hpp"
#include "cutlass/epilogue/collective/collective_builder.hpp"

using ElemA = cutlass::half_t;
using ElemB = cutlass::half_t;
using ElemCD = cutlass::half_t;
using Acc  = float;
using TileShape    = cute::Shape<cute::_256, cute::_64, cute::_64>;
using ClusterShape = cute::Shape<cute::_1, cute::_1, cute::_1>;

using CollectiveEpilogue = typename cutlass::epilogue::collective::CollectiveBuilder<
    cutlass::arch::Sm90, cutlass::arch::OpClassTensorOp,
    TileShape, ClusterShape,
    cutlass::epilogue::collective::EpilogueTileAuto,
    Acc, Acc,
    ElemCD, cutlass::layout::RowMajor, 128 / cutlass::sizeof_bits<ElemCD>::value,
    ElemCD, cutlass::layout::RowMajor, 128 / cutlass::sizeof_bits<ElemCD>::value,
    cutlass::epilogue::collective::EpilogueScheduleAuto
  >::CollectiveOp;

using CollectiveMainloop = typename cutlass::gemm::collective::CollectiveBuilder<
    cutlass::arch::Sm90, cutlass::arch::OpClassTensorOp,
    ElemA, cutlass::layout::RowMajor, 128 / cutlass::sizeof_bits<ElemA>::value,
    ElemB, cutlass::layout::ColumnMajor, 128 / cutlass::sizeof_bits<ElemB>::value,
    Acc,
    TileShape, ClusterShape,
    cutlass::gemm::collective::StageCountAutoCarveout<static_cast<int>(sizeof(typename CollectiveEpilogue::SharedStorage))>,
    cutlass::gemm::collective::KernelScheduleAuto
  >::CollectiveOp;

using GemmKernel = cutlass::gemm::kernel::GemmUniversal<
    cute::Shape<int,int,int,int>,
    CollectiveMainloop,
    CollectiveEpilogue
>;
using Gemm = cutlass::gemm::device::GemmUniversalAdapter<GemmKernel>;

// Force the device kernel symbol into the cubin without needing a host main.
auto* _anchor = &cutlass::device_kernel<GemmKernel>;


// ===== COMPILED SASS (sm_90a) =====

	.target	sm_90a

	.elftype	@"ET_EXEC"


//--------------------- .note.nv.tkinfo           --------------------------
	.section	.note.nv.tkinfo,"",@"SHT_NOTE"
	.sectionflags	@"SHF_NOTE_NV_TKINFO"
	.tkinfo
        /*0018*/ 	.word	0x00000002
        /*0030*/ 	.string	""
        /*0030*/ 	.string	"ptxas"
        /*0030*/ 	.string	"Cuda compilation tools, release 13.0, V13.0.88"
        /*0030*/ 	.string	"Build cuda_13.0.r13.0/compiler.36424714_0"
        /*0030*/ 	.string	"-arch sm_90a -m 64 "



//--------------------- .note.nv.cuinfo           --------------------------
	.section	.note.nv.cuinfo,"",@"SHT_NOTE"
	.sectionflags	@"SHF_NOTE_NV_CUINFO"
        /*0018*/ 	.short	0x0002
        /*001a*/ 	.short	0x005a
        /*001c*/ 	.short	0x0082
	.zero		2


//--------------------- .nv.info                  --------------------------
	.section	.nv.info,"",@"SHT_CUDA_INFO"
	.align	4


	//----- nvinfo : EIATTR_REGCOUNT
	.align		4
        /*0000*/ 	.byte	0x04, 0x2f
        /*0002*/ 	.short	(.L_15 - .L_14)
	.align		4
.L_14:
        /*0004*/ 	.word	index@(_ZN7cutlass13device_kernelINS_4gemm6kernel13GemmUniversalIN4cute5tupleIJiiiiEEENS1_10collective13CollectiveMmaINS1_34MainloopSm90TmaGmmaWarpSpecializedILi5ENS5_IJNS4_1CILi1EEESB_SB_EEENS1_35KernelTmaWarpSpecializedCooperativeEEENS5_IJNSA_ILi256EEENSA_ILi64EEESG_EEENS_6half_tENS5_IJlSB_lEEESI_SJ_NS4_8TiledMMAINS4_8MMA_AtomIJNS4_4SM904GMMA25MMA_64x64x16_F32F16F16_SSILNSN_5MajorE0ELSP_0ELNSN_7ScaleInE1ELSQ_1EEEEEENS4_6LayoutINS5_IJNSA_ILi2EEESB_SB_EEENS5_IJSB_NSA_ILi0EEESW_EEEEENS5_IJNS4_10UnderscoreESZ_SZ_EEEEENS4_13SM90_TMA_LOADENS4_14ComposedLayoutINS4_7SwizzleILi3ELi4ELi3EEENS4_18smem_ptr_flag_bitsILi16EEENST_INS5_IJNSA_ILi8EEESG_EEENS5_IJSG_SB_EEEEEEEvNS4_8identityES12_S1C_vS1D_EENS_8epilogue10collective6detail29Sm90TmaWarpSpecializedAdapterINS1G_15DefaultEpilogueISI_SJ_SJ_NS1F_6thread17LinearCombinationISI_Li1EffLNS1K_9ScaleType4KindE0ELNS_15FloatRoundStyleE2ESI_EENS1_15EpilogueDefaultEEEEEvvEEEEvNT_6ParamsE)
        /*0008*/ 	.word	0x000000a8


	//----- nvinfo : EIATTR_FRAME_SIZE
	.align		4
.L_15:
        /*000c*/ 	.byte	0x04, 0x11
        /*000e*/ 	.short	(.L_17 - .L_16)
	.align		4
.L_16:
        /*0010*/ 	.word	index@(_ZN7cutlass13device_kernelINS_4gemm6kernel13GemmUniversalIN4cute5tupleIJiiiiEEENS1_10collective13CollectiveMmaINS1_34MainloopSm90TmaGmmaWarpSpecializedILi5ENS5_IJNS4_1CILi1EEESB_SB_EEENS1_35KernelTmaWarpSpecializedCooperativeEEENS5_IJNSA_ILi256EEENSA_ILi64EEESG_EEENS_6half_tENS5_IJlSB_lEEESI_SJ_NS4_8TiledMMAINS4_8MMA_AtomIJNS4_4SM904GMMA25MMA_64x64x16_F32F16F16_SSILNSN_5MajorE0ELSP_0ELNSN_7ScaleInE1ELSQ_1EEEEEENS4_6LayoutINS5_IJNSA_ILi2EEESB_SB_EEENS5_IJSB_NSA_ILi0EEESW_EEEEENS5_IJNS4_10UnderscoreESZ_SZ_EEEEENS4_13SM90_TMA_LOADENS4_14ComposedLayoutINS4_7SwizzleILi3ELi4ELi3EEENS4_18smem_ptr_flag_bitsILi16EEENST_INS5_IJNSA_ILi8EEESG_EEENS5_IJSG_SB_EEEEEEEvNS4_8identityES12_S1C_vS1D_EENS_8epilogue10collective6detail29Sm90TmaWarpSpecializedAdapterINS1G_15DefaultEpilogueISI_SJ_SJ_NS1F_6thread17LinearCombinationISI_Li1EffLNS1K_9ScaleType4KindE0ELNS_15FloatRoundStyleE2ESI_EENS1_15EpilogueDefaultEEEEEvvEEEEvNT_6ParamsE)
        /*0014*/ 	.word	0x00000000


	//----- nvinfo : EIATTR_MIN_STACK_SIZE
	.align		4
.L_17:
        /*0018*/ 	.byte	0x04, 0x12
        /*001a*/ 	.short	(.L_19 - .L_18)
	.align		4
.L_18:
        /*001c*/ 	.word	index@(_ZN7cutlass13device_kernelINS_4gemm6kernel13GemmUniversalIN4cute5tupleIJiiiiEEENS1_10collective13CollectiveMmaINS1_34MainloopSm90TmaGmmaWarpSpecializedILi5ENS5_IJNS4_1CILi1EEESB_SB_EEENS1_35KernelTmaWarpSpecializedCooperativeEEENS5_IJNSA_ILi256EEENSA_ILi64EEESG_EEENS_6half_tENS5_IJlSB_lEEESI_SJ_NS4_8TiledMMAINS4_8MMA_AtomIJNS4_4SM904GMMA25MMA_64x64x16_F32F16F16_SSILNSN_5MajorE0ELSP_0ELNSN_7ScaleInE1ELSQ_1EEEEEENS4_6LayoutINS5_IJNSA_ILi2EEESB_SB_EEENS5_IJSB_NSA_ILi0EEESW_EEEEENS5_IJNS4_10UnderscoreESZ_SZ_EEEEENS4_13SM90_TMA_LOADENS4_14ComposedLayoutINS4_7SwizzleILi3ELi4ELi3EEENS4_18smem_ptr_flag_bitsILi16EEENST_INS5_IJNSA_ILi8EEESG_EEENS5_IJSG_SB_EEEEEEEvNS4_8identityES12_S1C_vS1D_EENS_8epilogue10collective6detail29Sm90TmaWarpSpecializedAdapterINS1G_15DefaultEpilogueISI_SJ_SJ_NS1F_6thread17LinearCombinationISI_Li1EffLNS1K_9ScaleType4KindE0ELNS_15FloatRoundStyleE2ESI_EENS1_15EpilogueDefaultEEEEEvvEEEEvNT_6ParamsE)
        /*0020*/ 	.word	0x00000000
.L_19:


//--------------------- .nv.compat                --------------------------
	.section	.nv.compat,"",@"SHT_CUDA_COMPAT_INFO"
	.align	4
        /*0000*/ 	.byte	0x02, 0x09, 0x01, 0x00, 0x02, 0x02, 0x04, 0x00, 0x02, 0x05, 0x05, 0x00, 0x03, 0x07, 0x01, 0x01
        /*0010*/ 	.byte	0x02, 0x03, 0x01, 0x00, 0x02, 0x06, 0x01, 0x00, 0x04, 0x0b, 0x08, 0x00, 0x00, 0x00, 0x00, 0x00
        /*0020*/ 	.byte	0x00, 0x00, 0x00, 0x00


//--------------------- .nv.info._ZN7cutlass13device_kernelINS_4gemm6kernel13GemmUniversalIN4cute5tupleIJiiiiEEENS1_10collective13CollectiveMmaINS1_34MainloopSm90TmaGmmaWarpSpecializedILi5ENS5_IJNS4_1CILi1EEESB_SB_EEENS1_35KernelTmaWarpSpecializedCooperativeEEENS5_IJNSA_ILi256EEENSA_ILi64EEESG_EEENS_6half_tENS5_IJlSB_lEEESI_SJ_NS4_8TiledMMAINS4_8MMA_AtomIJNS4_4SM904GMMA25MMA_64x64x16_F32F16F16_SSILNSN_5MajorE0ELSP_0ELNSN_7ScaleInE1ELSQ_1EEEEEENS4_6LayoutINS5_IJNSA_ILi2EEESB_SB_EEENS5_IJSB_NSA_ILi0EEESW_EEEEENS5_IJNS4_10UnderscoreESZ_SZ_EEEEENS4_13SM90_TMA_LOADENS4_14ComposedLayoutINS4_7SwizzleILi3ELi4ELi3EEENS4_18smem_ptr_flag_bitsILi16EEENST_INS5_IJNSA_ILi8EEESG_EEENS5_IJSG_SB_EEEEEEEvNS4_8identityES12_S1C_vS1D_EENS_8epilogue10collective6detail29Sm90TmaWarpSpecializedAdapterINS1G_15DefaultEpilogueISI_SJ_SJ_NS1F_6thread17LinearCombinationISI_Li1EffLNS1K_9ScaleType4KindE0ELNS_15FloatRoundStyleE2ESI_EENS1_15EpilogueDefaultEEEEEvvEEEEvNT_6ParamsE --------------------------
	.section	.nv.info._ZN7cutlass13device_kernelINS_4gemm6kernel13GemmUniversalIN4cute5tupleIJiiiiEEENS1_10collective13CollectiveMmaINS1_34MainloopSm90TmaGmmaWarpSpecializedILi5ENS5_IJNS4_1CILi1EEESB_SB_EEENS1_35KernelTmaWarpSpecializedCooperativeEEENS5_IJNSA_ILi256EEENSA_ILi64EEESG_EEENS_6half_tENS5_IJlSB_lEEESI_SJ_NS4_8TiledMMAINS4_8MMA_AtomIJNS4_4SM904GMMA25MMA_64x64x16_F32F16F16_SSILNSN_5MajorE0ELSP_0ELNSN_7ScaleInE1ELSQ_1EEEEEENS4_6LayoutINS5_IJNSA_ILi2EEESB_SB_EEENS5_IJSB_NSA_ILi0EEESW_EEEEENS5_IJNS4_10UnderscoreESZ_SZ_EEEEENS4_13SM90_TMA_LOADENS4_14ComposedLayoutINS4_7SwizzleILi3ELi4ELi3EEENS4_18smem_ptr_flag_bitsILi16EEENST_INS5_IJNSA_ILi8EEESG_EEENS5_IJSG_SB_EEEEEEEvNS4_8identityES12_S1C_vS1D_EENS_8epilogue10collective6detail29Sm90TmaWarpSpecializedAdapterINS1G_15DefaultEpilogueISI_SJ_SJ_NS1F_6thread17LinearCombinationISI_Li1EffLNS1K_9ScaleType4KindE0ELNS_15FloatRoundStyleE2ESI_EENS1_15EpilogueDefaultEEEEEvvEEEEvNT_6ParamsE,"",@"SHT_CUDA_INFO"
	.sectionflags	@""
	.align	4


	//----- nvinfo : EIATTR_CUDA_API_VERSION
	.align		4
        /*0000*/ 	.byte	0x04, 0x37
        /*0002*/ 	.short	(.L_21 - .L_20)
.L_20:
        /*0004*/ 	.word	0x00000082


	//----- nvinfo : EIATTR_KPARAM_INFO
	.align		4
.L_21:
        /*0008*/ 	.byte	0x04, 0x17
        /*000a*/ 	.short	(.L_23 - .L_22)
.L_22:
        /*000c*/ 	.word	0x00000000
        /*0010*/ 	.short	0x0000
        /*0012*/ 	.short	0x0070
        /*0014*/ 	.byte	0x00, 0xf0, 0x01, 0x10


	//----- nvinfo : EIATTR_SPARSE_MMA_MASK
	.align		4
.L_23:
        /*0018*/ 	.byte	0x03, 0x50
        /*001a*/ 	.short	0x0000


	//----- nvinfo : EIATTR_MAXREG_COUNT
	.align		4
        /*001c*/ 	.byte	0x03, 0x1b
        /*001e*/ 	.short	0x00a8


	//----- nvinfo : EIATTR_NUM_BARRIERS
	.align		4
        /*0020*/ 	.byte	0x02, 0x4c
        /*0022*/ 	.byte	0x01
	.zero		1


	//----- nvinfo : EIATTR_EXTERNS
	.align		4
        /*0024*/ 	.byte	0x04, 0x0f
        /*0026*/ 	.short	(.L_25 - .L_24)


	//   ....[0]....
	.align		4
.L_24:
        /*0028*/ 	.word	index@(__assertfail)


	//----- nvinfo : EIATTR_MERCURY_ISA_VERSION
	.align		4
.L_25:
        /*002c*/ 	.byte	0x03, 0x5f
        /*002e*/ 	.short	0x0101


	//----- nvinfo : EIATTR_INT_WARP_WIDE_INSTR_OFFSETS
	.align		4
        /*0030*/ 	.byte	0x04, 0x31
        /*0032*/ 	.short	(.L_27 - .L_26)


	//   ....[0]....
.L_26:
        /*0034*/ 	.word	0x000003a0


	//   ....[1]....
        /*0038*/ 	.word	0x000003b0


	//   ....[2]....
        /*003c*/ 	.word	0x000004f0


	//----- nvinfo : EIATTR_COOP_GROUP_MASK_REGIDS
	.align		4
.L_27:
        /*0040*/ 	.byte	0x04, 0x29
        /*0042*/ 	.short	(.L_29 - .L_28)


	//   ....[0]....
.L_28:
        /*0044*/ 	.word	0xffffffff


	//   ....[1]....
        /*0048*/ 	.word	0xffffffff


	//   ....[2]....
        /*004c*/ 	.word	0xffffffff


	//   ....[3]....
        /*0050*/ 	.word	0xffffffff


	//   ....[4]....
        /*0054*/ 	.word	0xffffffff


	//----- nvinfo : EIATTR_COOP_GROUP_INSTR_OFFSETS
	.align		4
.L_29:
        /*0058*/ 	.byte	0x04, 0x28
        /*005a*/ 	.short	(.L_31 - .L_30)


	//   ....[0]....
.L_30:
        /*005c*/ 	.word	0x00000060


	//   ....[1]....
        /*0060*/ 	.word	0x00000070


	//   ....[2]....
        /*0064*/ 	.word	0x00000130


	//   ....[3]....
        /*0068*/ 	.word	0x000002e0


	//   ....[4]....
        /*006c*/ 	.word	0x00000fa0


	//----- nvinfo : EIATTR_REG_RECONFIG
	.align		4
.L_31:
        /*0070*/ 	.byte	0x01, 0x54
	.zero		2


	//----- nvinfo : EIATTR_SYSCALL_OFFSETS
	.align		4
        /*0074*/ 	.byte	0x04, 0x46
        /*0076*/ 	.short	(.L_33 - .L_32)


	//   ....[0]....
.L_32:
        /*0078*/ 	.word	0x00001160


	//----- nvinfo : EIATTR_MBARRIER_INSTR_OFFSETS
	.align		4
.L_33:
        /*007c*/ 	.byte	0x04, 0x39
        /*007e*/ 	.short	(.L_35 - .L_34)


	//   ....[0]....
.L_34:
        /*0080*/ 	.word	0x00000230
        /*0084*/ 	.word	0x000000ff
        /*0088*/ 	.word	0x00000000
        /*008c*/ 	.short	0x0100
        /*008e*/ 	.byte	0x08
	.zero		1


	//   ....[1]....
        /*0090*/ 	.word	0x00000240
        /*0094*/ 	.word	0x000000ff
        /*0098*/ 	.word	0x00000028
        /*009c*/ 	.short	0x0100
        /*009e*/ 	.byte	0x08
	.zero		1


	//   ....[2]....
        /*00a0*/ 	.word	0x00000250
        /*00a4*/ 	.word	0x000000ff
        /*00a8*/ 	.word	0x00000008
        /*00ac*/ 	.short	0x0100
        /*00ae*/ 	.byte	0x08
	.zero		1


	//   ....[3]....
        /*00b0*/ 	.word	0x00000260
        /*00b4*/ 	.word	0x000000ff
        /*00b8*/ 	.word	0x00000030
        /*00bc*/ 	.short	0x0100
        /*00be*/ 	.byte	0x08
	.zero		1


	//   ....[4]....
        /*00c0*/ 	.word	0x00000270
        /*00c4*/ 	.word	0x000000ff
        /*00c8*/ 	.word	0x00000010
        /*00cc*/ 	.short	0x0100
        /*00ce*/ 	.byte	0x08
	.zero		1


	//   ....[5]....
        /*00d0*/ 	.word	0x00000280
        /*00d4*/ 	.word	0x000000ff
        /*00d8*/ 	.word	0x00000038
        /*00dc*/ 	.short	0x0100
        /*00de*/ 	.byte	0x08
	.zero		1


	//   ....[6]....
        /*00e0*/ 	.word	0x00000290
        /*00e4*/ 	.word	0x000000ff
        /*00e8*/ 	.word	0x00000018
        /*00ec*/ 	.short	0x0100
        /*00ee*/ 	.byte	0x08
	.zero		1


	//   ....[7]....
        /*00f0*/ 	.word	0x000002a0
        /*00f4*/ 	.word	0x000000ff
        /*00f8*/ 	.word	0x00000040
        /*00fc*/ 	.short	0x0100
        /*00fe*/ 	.byte	0x08
	.zero		1


	//   ....[8]....
        /*0100*/ 	.word	0x000002b0
        /*0104*/ 	.word	0x000000ff
        /*0108*/ 	.word	0x00000020
        /*010c*/ 	.short	0x0100
        /*010e*/ 	.byte	0x08
	.zero		1


	//   ....[9]....
        /*0110*/ 	.word	0x000002c0
        /*0114*/ 	.word	0x000000ff
        /*0118*/ 	.word	0x00000048
        /*011c*/ 	.short	0x0100
        /*011e*/ 	.byte	0x08
	.zero		1


	//   ....[10]....
        /*0120*/ 	.word	0x00000560
        /*0124*/ 	.word	0x000000ff
        /*0128*/ 	.word	0x00000060
        /*012c*/ 	.short	0x0100
        /*012e*/ 	.byte	0x06
	.zero		1


	//   ....[11]....
        /*0130*/ 	.word	0x000005c0
        /*0134*/ 	.word	0x000000ff
        /*0138*/ 	.word	0x00000068
        /*013c*/ 	.short	0x0100
        /*013e*/ 	.byte	0x06
	.zero		1


	//   ....[12]....
        /*0140*/ 	.word	0x000011e0
        /*0144*/ 	.word	0x00000003
        /*0148*/ 	.word	0x00000000
        /*014c*/ 	.short	0x010a
        /*014e*/ 	.byte	0x3f
	.zero		1


	//   ....[13]....
        /*0150*/ 	.word	0x00001220
        /*0154*/ 	.word	0x00000003
        /*0158*/ 	.word	0x00000000
        /*015c*/ 	.short	0x010a
        /*015e*/ 	.byte	0x3f
	.zero		1


	//   ....[14]....
        /*0160*/ 	.word	0x00001740
        /*0164*/ 	.word	0x000000ff
        /*0168*/ 	.word	0x00000000
        /*016c*/ 	.short	0x010a
        /*016e*/ 	.byte	0x08
	.zero		1


	//   ....[15]....
        /*0170*/ 	.word	0x00001780
        /*0174*/ 	.word	0x000000ff
        /*0178*/ 	.word	0x00000000
        /*017c*/ 	.short	0x010a
        /*017e*/ 	.byte	0x08
	.zero		1


	//   ....[16]....
        /*0180*/ 	.word	0x00001b60
        /*0184*/ 	.word	0x000000ff
        /*0188*/ 	.word	0x00000000
        /*018c*/ 	.short	0x0101
        /*018e*/ 	.byte	0x08
	.zero		1


	//   ....[17]....
        /*0190*/ 	.word	0x00001d60
        /*0194*/ 	.word	0x000000ff
        /*0198*/ 	.word	0x00000000
        /*019c*/ 	.short	0x0101
        /*019e*/ 	.byte	0x06
	.zero		1


	//   ....[18]....
        /*01a0*/ 	.word	0x00007e50
        /*01a4*/ 	.word	0x0000000e
        /*01a8*/ 	.word	0x00000028
        /*01ac*/ 	.short	0x010a
        /*01ae*/ 	.byte	0x3f
	.zero		1


	//   ....[19]....
        /*01b0*/ 	.word	0x000081d0
        /*01b4*/ 	.word	0x00000006
        /*01b8*/ 	.word	0x00000068
        /*01bc*/ 	.short	0x0101
        /*01be*/ 	.byte	0x3f
	.zero		1


	//   ....[20]....
        /*01c0*/ 	.word	0x00008900
        /*01c4*/ 	.word	0x00000007
        /*01c8*/ 	.word	0x00000000
        /*01cc*/ 	.short	0x010a
        /*01ce*/ 	.byte	0x3f
	.zero		1


	//   ....[21]....
        /*01d0*/ 	.word	0x00008980
        /*01d4*/ 	.word	0x00000009
        /*01d8*/ 	.word	0x00000000
        /*01dc*/ 	.short	0x010a
        /*01de*/ 	.byte	0x3f
	.zero		1


	//   ....[22]....
        /*01e0*/ 	.word	0x00008a10
        /*01e4*/ 	.word	0x00000006
        /*01e8*/ 	.word	0x00000000
        /*01ec*/ 	.short	0x010a
        /*01ee*/ 	.byte	0x3f
	.zero		1


	//   ....[23]....
        /*01f0*/ 	.word	0x00008aa0
        /*01f4*/ 	.word	0x00000009
        /*01f8*/ 	.word	0x00000000
        /*01fc*/ 	.short	0x010a
        /*01fe*/ 	.byte	0x3f
	.zero		1


	//   ....[24]....
        /*0200*/ 	.word	0x00008b30
        /*0204*/ 	.word	0x00000003
        /*0208*/ 	.word	0x00000000
        /*020c*/ 	.short	0x010a
        /*020e*/ 	.byte	0x3f
	.zero		1


	//   ....[25]....
        /*0210*/ 	.word	0x00008b90
        /*0214*/ 	.word	0x00000003
        /*0218*/ 	.word	0x00000000
        /*021c*/ 	.short	0x010a
        /*021e*/ 	.byte	0x3f
	.zero		1


	//   ....[26]....
        /*0220*/ 	.word	0x00008bf0
        /*0224*/ 	.word	0x00000004
        /*0228*/ 	.word	0x00000000
        /*022c*/ 	.short	0x010a
        /*022e*/ 	.byte	0x3f
	.zero		1


	//   ....[27]....
        /*0230*/ 	.word	0x00008cc0
        /*0234*/ 	.word	0x0000000e
        /*0238*/ 	.word	0x00000028
        /*023c*/ 	.short	0x010a
        /*023e*/ 	.byte	0x3f
	.zero		1


	//   ....[28]....
        /*0240*/ 	.word	0x00008d90
        /*0244*/ 	.word	0x00000007
        /*0248*/ 	.word	0x00000000
        /*024c*/ 	.short	0x010a
        /*024e*/ 	.byte	0x3f
	.zero		1


	//   ....[29]....
        /*0250*/ 	.word	0x00008de0
        /*0254*/ 	.word	0x00000009
        /*0258*/ 	.word	0x00000000
        /*025c*/ 	.short	0x010a
        /*025e*/ 	.byte	0x3f
	.zero		1


	//   ....[30]....
        /*0260*/ 	.word	0x00008e30
        /*0264*/ 	.word	0x00000006
        /*0268*/ 	.word	0x00000000
        /*026c*/ 	.short	0x010a
        /*026e*/ 	.byte	0x3f
	.zero		1


	//   ....[31]....
        /*0270*/ 	.word	0x00008e80
        /*0274*/ 	.word	0x00000009
        /*0278*/ 	.word	0x00000000
        /*027c*/ 	.short	0x010a
        /*027e*/ 	.byte	0x3f
	.zero		1


	//----- nvinfo : EIATTR_NUM_MBARRIERS
	.align		4
.L_35:
        /*0280*/ 	.byte	0x03, 0x38
        /*0282*/ 	.short	0x000c


	//----- nvinfo : EIATTR_EXIT_INSTR_OFFSETS
	.align		4
        /*0284*/ 	.byte	0x04, 0x1c
        /*0286*/ 	.short	(.L_37 - .L_36)


	//   ....[0]....
.L_36:
        /*0288*/ 	.word	0x00000610


	//   ....[1]....
        /*028c*/ 	.word	0x00000ed0


	//   ....[2]....
        /*0290*/ 	.word	0x000074c0


	//   ....[3]....
        /*0294*/ 	.word	0x00007af0


	//   ....[4]....
        /*0298*/ 	.word	0x00008b80


	//----- nvinfo : EIATTR_MAX_THREADS
	.align		4
.L_37:
        /*029c*/ 	.byte	0x04, 0x05
        /*029e*/ 	.short	(.L_39 - .L_38)
.L_38:
        /*02a0*/ 	.word	0x00000180
        /*02a4*/ 	.word	0x00000001
        /*02a8*/ 	.word	0x00000001


	//----- nvinfo : EIATTR_CRS_STACK_SIZE
	.align		4
.L_39:
        /*02ac*/ 	.byte	0x04, 0x1e
        /*02ae*/ 	.short	(.L_41 - .L_40)
.L_40:
        /*02b0*/ 	.word	0x00000000


	//----- nvinfo : EIATTR_CBANK_PARAM_SIZE
	.align		4
.L_41:
        /*02b4*/ 	.byte	0x03, 0x19
        /*02b6*/ 	.short	0x0470


	//----- nvinfo : EIATTR_PARAM_CBANK
	.align		4
        /*02b8*/ 	.byte	0x04, 0x0a
        /*02ba*/ 	.short	(.L_43 - .L_42)
	.align		4
.L_42:
        /*02bc*/ 	.word	index@(.nv.constant0._ZN7cutlass13device_kernelINS_4gemm6kernel13GemmUniversalIN4cute5tupleIJiiiiEEENS1_10collective13CollectiveMmaINS1_34MainloopSm90TmaGmmaWarpSpecializedILi5ENS5_IJNS4_1CILi1EEESB_SB_EEENS1_35KernelTmaWarpSpecializedCooperativeEEENS5_IJNSA_ILi256EEENSA_ILi64EEESG_EEENS_6half_tENS5_IJlSB_lEEESI_SJ_NS4_8TiledMMAINS4_8MMA_AtomIJNS4_4SM904GMMA25MMA_64x64x16_F32F16F16_SSILNSN_5MajorE0ELSP_0ELNSN_7ScaleInE1ELSQ_1EEEEEENS4_6LayoutINS5_IJNSA_ILi2EEESB_SB_EEENS5_IJSB_NSA_ILi0EEESW_EEEEENS5_IJNS4_10UnderscoreESZ_SZ_EEEEENS4_13SM90_TMA_LOADENS4_14ComposedLayoutINS4_7SwizzleILi3ELi4ELi3EEENS4_18smem_ptr_flag_bitsILi16EEENST_INS5_IJNSA_ILi8EEESG_EEENS5_IJSG_SB_EEEEEEEvNS4_8identityES12_S1C_vS1D_EENS_8epilogue10collective6detail29Sm90TmaWarpSpecializedAdapterINS1G_15DefaultEpilogueISI_SJ_SJ_NS1F_6thread17LinearCombinationISI_Li1EffLNS1K_9ScaleType4KindE0ELNS_15FloatRoundStyleE2ESI_EENS1_15EpilogueDefaultEEEEEvvEEEEvNT_6ParamsE)
        /*02c0*/ 	.short	0x0210
        /*02c2*/ 	.short	0x0470


	//----- nvinfo : EIATTR_SW_WAR
	.align		4
.L_43:
        /*02c4*/ 	.byte	0x04, 0x36
        /*02c6*/ 	.short	(.L_45 - .L_44)
.L_44:
        /*02c8*/ 	.word	0x00000008
.L_45:


//--------------------- .nv.callgraph             --------------------------
	.section	.nv.callgraph,"",@"SHT_CUDA_CALLGRAPH"
	.align	4
	.sectionentsize	8
	.align		4
        /*0000*/ 	.word	0x00000000
	.align		4
        /*0004*/ 	.word	0xffffffff
	.align		4
        /*0008*/ 	.word	index@(_ZN7cutlass13device_kernelINS_4gemm6kernel13GemmUniversalIN4cute5tupleIJiiiiEEENS1_10collective13CollectiveMmaINS1_34MainloopSm90TmaGmmaWarpSpecializedILi5ENS5_IJNS4_1CILi1EEESB_SB_EEENS1_35KernelTmaWarpSpecializedCooperativeEEENS5_IJNSA_ILi256EEENSA_ILi64EEESG_EEENS_6half_tENS5_IJlSB_lEEESI_SJ_NS4_8TiledMMAINS4_8MMA_AtomIJNS4_4SM904GMMA25MMA_64x64x16_F32F16F16_SSILNSN_5MajorE0ELSP_0ELNSN_7ScaleInE1ELSQ_1EEEEEENS4_6LayoutINS5_IJNSA_ILi2EEESB_SB_EEENS5_IJSB_NSA_ILi0EEESW_EEEEENS5_IJNS4_10UnderscoreESZ_SZ_EEEEENS4_13SM90_TMA_LOADENS4_14ComposedLayoutINS4_7SwizzleILi3ELi4ELi3EEENS4_18smem_ptr_flag_bitsILi16EEENST_INS5_IJNSA_ILi8EEESG_EEENS5_IJSG_SB_EEEEEEEvNS4_8identityES12_S1C_vS1D_EENS_8epilogue10collective6detail29Sm90TmaWarpSpecializedAdapterINS1G_15DefaultEpilogueISI_SJ_SJ_NS1F_6thread17LinearCombinationISI_Li1EffLNS1K_9ScaleType4KindE0ELNS_15FloatRoundStyleE2ESI_EENS1_15EpilogueDefaultEEEEEvvEEEEvNT_6ParamsE)
	.align		4
        /*000c*/ 	.word	index@(__assertfail)
	.align		4
        /*0010*/ 	.word	0x00000000
	.align		4
        /*0014*/ 	.word	0xfffffffe
	.align		4
        /*0018*/ 	.word	0x00000000
	.align		4
        /*001c*/ 	.word	0xfffffffd
	.align		4
        /*0020*/ 	.word	0x00000000
	.align		4
        /*0024*/ 	.word	0xfffffffc


//--------------------- .nv.constant4             --------------------------
	.section	.nv.constant4,"a",@progbits
	.align	8
	.align		8
.nv.constant4:
        /*0000*/ 	.dword	__assertfail
	.align		8
        /*0008*/ 	.dword	__unnamed_1
	.align		8
        /*0010*/ 	.dword	_ZN39_INTERNAL_33907c40_4_k_cu_d4cf0aa0_30724cuda3std3__45__cpo5beginE
	.align		8
        /*0018*/ 	.dword	_ZN39_INTERNAL_33907c40_4_k_cu_d4cf0aa0_30724cuda3std3__45__cpo3endE
	.align		8
        /*0020*/ 	.dword	_ZN39_INTERNAL_33907c40_4_k_cu_d4cf0aa0_30724cuda3std3__45__cpo6cbeginE
	.align		8
        /*0028*/ 	.dword	_ZN39_INTERNAL_33907c40_4_k_cu_d4cf0aa0_30724cuda3std3__45__cpo4cendE
	.align		8
        /*0030*/ 	.dword	_ZN39_INTERNAL_33907c40_4_k_cu_d4cf0aa0_30724cuda3std3__441_GLOBAL__N__33907c40_4_k_cu_d4cf0aa0_30726ignoreE
	.align		8
        /*0038*/ 	.dword	_ZN39_INTERNAL_33907c40_4_k_cu_d4cf0aa0_30724cuda3std3__419piecewise_constructE
	.align		8
        /*0040*/ 	.dword	_ZN39_INTERNAL_33907c40_4_k_cu_d4cf0aa0_30724cuda3std3__48in_placeE
	.align		8
        /*0048*/ 	.dword	_ZN39_INTERNAL_33907c40_4_k_cu_d4cf0aa0_30724cuda3std6ranges3__45__cpo4swapE
	.align		8
        /*0050*/ 	.dword	_ZN39_INTERNAL_33907c40_4_k_cu_d4cf0aa0_30724cuda3std6ranges3__45__cpo9iter_moveE
	.align		8
        /*0058*/ 	.dword	_ZN39_INTERNAL_33907c40_4_k_cu_d4cf0aa0_30724cute7productE
	.align		8
        /*0060*/ 	.dword	_ZN39_INTERNAL_33907c40_4_k_cu_d4cf0aa0_30724cute1_E
	.align		8
        /*0068*/ 	.dword	$str$22
	.align		8
        /*0070*/ 	.dword	$str$23


//--------------------- .text._ZN7cutlass13device_kernelINS_4gemm6kernel13GemmUniversalIN4cute5tupleIJiiiiEEENS1_10collective13CollectiveMmaINS1_34MainloopSm90TmaGmmaWarpSpecializedILi5ENS5_IJNS4_1CILi1EEESB_SB_EEENS1_35KernelTmaWarpSpecializedCooperativeEEENS5_IJNSA_ILi256EEENSA_ILi64EEESG_EEENS_6half_tENS5_IJlSB_lEEESI_SJ_NS4_8TiledMMAINS4_8MMA_AtomIJNS4_4SM904GMMA25MMA_64x64x16_F32F16F16_SSILNSN_5MajorE0ELSP_0ELNSN_7ScaleInE1ELSQ_1EEEEEENS4_6LayoutINS5_IJNSA_ILi2EEESB_SB_EEENS5_IJSB_NSA_ILi0EEESW_EEEEENS5_IJNS4_10UnderscoreESZ_SZ_EEEEENS4_13SM90_TMA_LOADENS4_14ComposedLayoutINS4_7SwizzleILi3ELi4ELi3EEENS4_18smem_ptr_flag_bitsILi16EEENST_INS5_IJNSA_ILi8EEESG_EEENS5_IJSG_SB_EEEEEEEvNS4_8identityES12_S1C_vS1D_EENS_8epilogue10collective6detail29Sm90TmaWarpSpecializedAdapterINS1G_15DefaultEpilogueISI_SJ_SJ_NS1F_6thread17LinearCombinationISI_Li1EffLNS1K_9ScaleType4KindE0ELNS_15FloatRoundStyleE2ESI_EENS1_15EpilogueDefaultEEEEEvvEEEEvNT_6ParamsE --------------------------
	.section	.text._ZN7cutlass13device_kernelINS_4gemm6kernel13GemmUniversalIN4cute5tupleIJiiiiEEENS1_10collective13CollectiveMmaINS1_34MainloopSm90TmaGmmaWarpSpecializedILi5ENS5_IJNS4_1CILi1EEESB_SB_EEENS1_35KernelTmaWarpSpecializedCooperativeEEENS5_IJNSA_ILi256EEENSA_ILi64EEESG_EEENS_6half_tENS5_IJlSB_lEEESI_SJ_NS4_8TiledMMAINS4_8MMA_AtomIJNS4_4SM904GMMA25MMA_64x64x16_F32F16F16_SSILNSN_5MajorE0ELSP_0ELNSN_7ScaleInE1ELSQ_1EEEEEENS4_6LayoutINS5_IJNSA_ILi2EEESB_SB_EEENS5_IJSB_NSA_ILi0EEESW_EEEEENS5_IJNS4_10UnderscoreESZ_SZ_EEEEENS4_13SM90_TMA_LOADENS4_14ComposedLayoutINS4_7SwizzleILi3ELi4ELi3EEENS4_18smem_ptr_flag_bitsILi16EEENST_INS5_IJNSA_ILi8EEESG_EEENS5_IJSG_SB_EEEEEEEvNS4_8identityES12_S1C_vS1D_EENS_8epilogue10collective6detail29Sm90TmaWarpSpecializedAdapterINS1G_15DefaultEpilogueISI_SJ_SJ_NS1F_6thread17LinearCombinationISI_Li1EffLNS1K_9ScaleType4KindE0ELNS_15FloatRoundStyleE2ESI_EENS1_15EpilogueDefaultEEEEEvvEEEEvNT_6ParamsE,"ax",@progbits
	.align	128
.text._ZN7cutlass13device_kernelINS_4gemm6kernel13GemmUniversalIN4cute5tupleIJiiiiEEENS1_10collective13CollectiveMmaINS1_34MainloopSm90TmaGmmaWarpSpecializedILi5ENS5_IJNS4_1CILi1EEESB_SB_EEENS1_35KernelTmaWarpSpecializedCooperativeEEENS5_IJNSA_ILi256EEENSA_ILi64EEESG_EEENS_6half_tENS5_IJlSB_lEEESI_SJ_NS4_8TiledMMAINS4_8MMA_AtomIJNS4_4SM904GMMA25MMA_64x64x16_F32F16F16_SSILNSN_5MajorE0ELSP_0ELNSN_7ScaleInE1ELSQ_1EEEEEENS4_6LayoutINS5_IJNSA_ILi2EEESB_SB_EEENS5_IJSB_NSA_ILi0EEESW_EEEEENS5_IJNS4_10UnderscoreESZ_SZ_EEEEENS4_13SM90_TMA_LOADENS4_14ComposedLayoutINS4_7SwizzleILi3ELi4ELi3EEENS4_18smem_ptr_flag_bitsILi16EEENST_INS5_IJNSA_ILi8EEESG_EEENS5_IJSG_SB_EEEEEEEvNS4_8identityES12_S1C_vS1D_EENS_8epilogue10collective6detail29Sm90TmaWarpSpecializedAdapterINS1G_15DefaultEpilogueISI_SJ_SJ_NS1F_6thread17LinearCombinationISI_Li1EffLNS1K_9ScaleType4KindE0ELNS_15FloatRoundStyleE2ESI_EENS1_15EpilogueDefaultEEEEEvvEEEEvNT_6ParamsE:
        .type           _ZN7cutlass13device_kernelINS_4gemm6kernel13GemmUniversalIN4cute5tupleIJiiiiEEENS1_10collective13CollectiveMmaINS1_34MainloopSm90TmaGmmaWarpSpecializedILi5ENS5_IJNS4_1CILi1EEESB_SB_EEENS1_35KernelTmaWarpSpecializedCooperativeEEENS5_IJNSA_ILi256EEENSA_ILi64EEESG_EEENS_6half_tENS5_IJlSB_lEEESI_SJ_NS4_8TiledMMAINS4_8MMA_AtomIJNS4_4SM904GMMA25MMA_64x64x16_F32F16F16_SSILNSN_5MajorE0ELSP_0ELNSN_7ScaleInE1ELSQ_1EEEEEENS4_6LayoutINS5_IJNSA_ILi2EEESB_SB_EEENS5_IJSB_NSA_ILi0EEESW_EEEEENS5_IJNS4_10UnderscoreESZ_SZ_EEEEENS4_13SM90_TMA_LOADENS4_14ComposedLayoutINS4_7SwizzleILi3ELi4ELi3EEENS4_18smem_ptr_flag_bitsILi16EEENST_INS5_IJNSA_ILi8EEESG_EEENS5_IJSG_SB_EEEEEEEvNS4_8identityES12_S1C_vS1D_EENS_8epilogue10collective6detail29Sm90TmaWarpSpecializedAdapterINS1G_15DefaultEpilogueISI_SJ_SJ_NS1F_6thread17LinearCombinationISI_Li1EffLNS1K_9ScaleType4KindE0ELNS_15FloatRoundStyleE2ESI_EENS1_15EpilogueDefaultEEEEEvvEEEEvNT_6ParamsE,@function
        .size           _ZN7cutlass13device_kernelINS_4gemm6kernel13GemmUniversalIN4cute5tupleIJiiiiEEENS1_10collective13CollectiveMmaINS1_34MainloopSm90TmaGmmaWarpSpecializedILi5ENS5_IJNS4_1CILi1EEESB_SB_EEENS1_35KernelTmaWarpSpecializedCooperativeEEENS5_IJNSA_ILi256EEENSA_ILi64EEESG_EEENS_6half_tENS5_IJlSB_lEEESI_SJ_NS4_8TiledMMAINS4_8MMA_AtomIJNS4_4SM904GMMA25MMA_64x64x16_F32F16F16_SSILNSN_5MajorE0ELSP_0ELNSN_7ScaleInE1ELSQ_1EEEEEENS4_6LayoutINS5_IJNSA_ILi2EEESB_SB_EEENS5_IJSB_NSA_ILi0EEESW_EEEEENS5_IJNS4_10UnderscoreESZ_SZ_EEEEENS4_13SM90_TMA_LOADENS4_14ComposedLayoutINS4_7SwizzleILi3ELi4ELi3EEENS4_18smem_ptr_flag_bitsILi16EEENST_INS5_IJNSA_ILi8EEESG_EEENS5_IJSG_SB_EEEEEEEvNS4_8identityES12_S1C_vS1D_EENS_8epilogue10collective6detail29Sm90TmaWarpSpecializedAdapterINS1G_15DefaultEpilogueISI_SJ_SJ_NS1F_6thread17LinearCombinationISI_Li1EffLNS1K_9ScaleType4KindE0ELNS_15FloatRoundStyleE2ESI_EENS1_15EpilogueDefaultEEEEEvvEEEEvNT_6ParamsE,(.L_x_194 - _ZN7cutlass13device_kernelINS_4gemm6kernel13GemmUniversalIN4cute5tupleIJiiiiEEENS1_10collective13CollectiveMmaINS1_34MainloopSm90TmaGmmaWarpSpecializedILi5ENS5_IJNS4_1CILi1EEESB_SB_EEENS1_35KernelTmaWarpSpecializedCooperativeEEENS5_IJNSA_ILi256EEENSA_ILi64EEESG_EEENS_6half_tENS5_IJlSB_lEEESI_SJ_NS4_8TiledMMAINS4_8MMA_AtomIJNS4_4SM904GMMA25MMA_64x64x16_F32F16F16_SSILNSN_5MajorE0ELSP_0ELNSN_7ScaleInE1ELSQ_1EEEEEENS4_6LayoutINS5_IJNSA_ILi2EEESB_SB_EEENS5_IJSB_NSA_ILi0EEESW_EEEEENS5_IJNS4_10UnderscoreESZ_SZ_EEEEENS4_13SM90_TMA_LOADENS4_14ComposedLayoutINS4_7SwizzleILi3ELi4ELi3EEENS4_18smem_ptr_flag_bitsILi16EEENST_INS5_IJNSA_ILi8EEESG_EEENS5_IJSG_SB_EEEEEEEvNS4_8identityES12_S1C_vS1D_EENS_8epilogue10collective6detail29Sm90TmaWarpSpecializedAdapterINS1G_15DefaultEpilogueISI_SJ_SJ_NS1F_6thread17LinearCombinationISI_Li1EffLNS1K_9ScaleType4KindE0ELNS_15FloatRoundStyleE2ESI_EENS1_15EpilogueDefaultEEEEEvvEEEEvNT_6ParamsE)
        .other          _ZN7cutlass13device_kernelINS_4gemm6kernel13GemmUniversalIN4cute5tupleIJiiiiEEENS1_10collective13CollectiveMmaINS1_34MainloopSm90TmaGmmaWarpSpecializedILi5ENS5_IJNS4_1CILi1EEESB_SB_EEENS1_35KernelTmaWarpSpecializedCooperativeEEENS5_IJNSA_ILi256EEENSA_ILi64EEESG_EEENS_6half_tENS5_IJlSB_lEEESI_SJ_NS4_8TiledMMAINS4_8MMA_AtomIJNS4_4SM904GMMA25MMA_64x64x16_F32F16F16_SSILNSN_5MajorE0ELSP_0ELNSN_7ScaleInE1ELSQ_1EEEEEENS4_6LayoutINS5_IJNSA_ILi2EEESB_SB_EEENS5_IJSB_NSA_ILi0EEESW_EEEEENS5_IJNS4_10UnderscoreESZ_SZ_EEEEENS4_13SM90_TMA_LOADENS4_14ComposedLayoutINS4_7SwizzleILi3ELi4ELi3EEENS4_18smem_ptr_flag_bitsILi16EEENST_INS5_IJNSA_ILi8EEESG_EEENS5_IJSG_SB_EEEEEEEvNS4_8identityES12_S1C_vS1D_EENS_8epilogue10collective6detail29Sm90TmaWarpSpecializedAdapterINS1G_15DefaultEpilogueISI_SJ_SJ_NS1F_6thread17LinearCombinationISI_Li1EffLNS1K_9ScaleType4KindE0ELNS_15FloatRoundStyleE2ESI_EENS1_15EpilogueDefaultEEEEEvvEEEEvNT_6ParamsE,@"STO_CUDA_ENTRY STV_DEFAULT"
_ZN7cutlass13device_kernelINS_4gemm6kernel13GemmUniversalIN4cute5tupleIJiiiiEEENS1_10collective13CollectiveMmaINS1_34MainloopSm90TmaGmmaWarpSpecializedILi5ENS5_IJNS4_1CILi1EEESB_SB_EEENS1_35KernelTmaWarpSpecializedCooperativeEEENS5_IJNSA_ILi256EEENSA_ILi64EEESG_EEENS_6half_tENS5_IJlSB_lEEESI_SJ_NS4_8TiledMMAINS4_8MMA_AtomIJNS4_4SM904GMMA25MMA_64x64x16_F32F16F16_SSILNSN_5MajorE0ELSP_0ELNSN_7ScaleInE1ELSQ_1EEEEEENS4_6LayoutINS5_IJNSA_ILi2EEESB_SB_EEENS5_IJSB_NSA_ILi0EEESW_EEEEENS5_IJNS4_10UnderscoreESZ_SZ_EEEEENS4_13SM90_TMA_LOADENS4_14ComposedLayoutINS4_7SwizzleILi3ELi4ELi3EEENS4_18smem_ptr_flag_bitsILi16EEENST_INS5_IJNSA_ILi8EEESG_EEENS5_IJSG_SB_EEEEEEEvNS4_8identityES12_S1C_vS1D_EENS_8epilogue10collective6detail29Sm90TmaWarpSpecializedAdapterINS1G_15DefaultEpilogueISI_SJ_SJ_NS1F_6thread17LinearCombinationISI_Li1EffLNS1K_9ScaleType4KindE0ELNS_15FloatRoundStyleE2ESI_EENS1_15EpilogueDefaultEEEEEvvEEEEvNT_6ParamsE:
[----:B------:R-:W0:Y:S01]  /*0000*/  LDC R1, c[0x0][0x28] ;  /* 0x00000a00ff017b82 */ /* 0x000e220000000800 */
[----:B------:R-:W1:Y:S01]  /*0010*/  S2R R18, SR_TID.X ;  /* 0x0000000000127919 */ /* 0x000e620000002100 */
[----:B------:R-:W-:Y:S01]  /*0020*/  ELECT P0, URZ, PT ;  /* 0x00000000003f782f */ /* 0x000fe20003800000 */
[----:B------:R-:W-:Y:S01]  /*0030*/  BSSY B0, `(.L_x_0) ;  /* 0x000000f000007945 */ /* 0x000fe20003800000 */
[--C-:B-1----:R-:W-:Y:S02]  /*0040*/  SHF.R.U32.HI R0, RZ, 0x5, R18.reuse ;  /* 0x00000005ff007819 */ /* 0x102fe40000011612 */
[----:B------:R-:W-:-:S03]  /*0050*/  SHF.R.U32.HI R22, RZ, 0x7, R18 ;  /* 0x00000007ff167819 */ /* 0x000fc60000011612 */
[----:B------:R-:W1:Y:S04]  /*0060*/  SHFL.IDX PT, R5, R0, RZ, 0x1f ;  /* 0x00001fff00057589 */ /* 0x000e6800000e0000 */
[----:B------:R2:W3:Y:S01]  /*0070*/  SHFL.IDX PT, R8, R22, RZ, 0x1f ;  /* 0x00001fff16087589 */ /* 0x0004e200000e0000 */
[----:B-1----:R-:W-:-:S13]  /*0080*/  ISETP.NE.OR P0, PT, R5, RZ, !P0 ;  /* 0x000000ff0500720c */ /* 0x002fda0004705670 */
[----:B0-23--:R-:W-:Y:S05]  /*0090*/  @P0 BRA `(.L_x_1) ;  /* 0x0000000000200947 */ /* 0x00dfea0003800000 */
[----:B------:R-:W-:Y:S02]  /*00a0*/  ULDC.64 UR4, c[0x0][0x198] ;  /* 0x0000660000047ab9 */ /* 0x000fe40000000a00 */
[----:B------:R-:W-:Y:S02]  /*00b0*/  UIADD3 UR6, UP0, UR4, 0xf0, URZ ;  /* 0x000000f004067890 */ /* 0x000fe4000ff1e03f */
[----:B------:R-:W-:Y:S02]  /*00c0*/  UIADD3 UR4, UP1, UR4, 0x1f0, URZ ;  /* 0x000001f004047890 */ /* 0x000fe4000ff3e03f */
[----:B------:R-:W-:Y:S02]  /*00d0*/  UIADD3.X UR7, URZ, UR5, URZ, UP0, !UPT ;  /* 0x000000053f077290 */ /* 0x000fe400087fe43f */
[----:B------:R-:W-:-:S07]  /*00e0*/  UIADD3.X UR5, URZ, UR5, URZ, UP1, !UPT ;  /* 0x000000053f057290 */ /* 0x000fce0008ffe43f */
[----:B------:R0:W-:Y:S02]  /*00f0*/  UTMACCTL.PF [UR6] ;  /* 0x00000000060079b9 */ /* 0x0001e40008040000 */
[----:B------:R0:W-:Y:S02]  /*0100*/  UTMACCTL.PF [UR4] ;  /* 0x00000000040079b9 */ /* 0x0001e40008040000 */
[----:B0-----:R-:W-:Y:S01]  /*0110*/  NOP ;  /* 0x0000000000007918 */ /* 0x001fe20000000000 */
.L_x_1:
[----:B------:R-:W-:Y:S05]  /*0120*/  BSYNC B0 ;  /* 0x0000000000007941 */ /* 0x000fea0003800000 */
.L_x_0:
[----:B------:R-:W0:Y:S02]  /*0130*/  SHFL.IDX PT, R2, R0, RZ, 0x1f ;  /* 0x00001fff00027589 */ /* 0x000e2400000e0000 */
[----:B0-----:R-:W-:-:S13]  /*0140*/  ISETP.NE.AND P0, PT, R2, RZ, PT ;  /* 0x000000ff0200720c */ /* 0x001fda0003f05270 */
[----:B------:R-:W-:Y:S05]  /*0150*/  @P0 BRA `(.L_x_2) ;  /* 0x0000000000600947 */ /* 0x000fea0003800000 */
[----:B------:R-:W0:Y:S01]  /*0160*/  S2UR UR8, SR_CgaCtaId ;  /* 0x00000000000879c3 */ /* 0x000e220000008800 */
[----:B------:R-:W-:Y:S01]  /*0170*/  UMOV UR4, 0x400 ;  /* 0x0000040000047882 */ /* 0x000fe20000000000 */
[----:B------:R-:W-:Y:S01]  /*0180*/  UMOV UR5, 0x1 ;  /* 0x0000000100057882 */ /* 0x000fe20000000000 */
[----:B------:R-:W-:Y:S01]  /*0190*/  UMOV UR6, 0x100 ;  /* 0x0000010000067882 */ /* 0x000fe20000000000 */
[----:B------:R-:W-:Y:S01]  /*01a0*/  ELECT P0, URZ, PT ;  /* 0x00000000003f782f */ /* 0x000fe20003800000 */
[----:B------:R-:W-:-:S04]  /*01b0*/  UIADD3 UR6, -UR6, 0x100000, URZ ;  /* 0x0010000006067890 */ /* 0x000fc8000fffe13f */
[----:B------:R-:W-:Y:S02]  /*01c0*/  USHF.L.U32 UR7, UR6, 0xb, URZ ;  /* 0x0000000b06077899 */ /* 0x000fe4000800063f */
[----:B------:R-:W-:Y:S02]  /*01d0*/  USHF.L.U32 UR6, UR6, 0x1, URZ ;  /* 0x0000000106067899 */ /* 0x000fe4000800063f */
[----:B0-----:R-:W-:Y:S02]  /*01e0*/  ULEA UR8, UR8, UR4, 0x18 ;  /* 0x0000000408087291 */ /* 0x001fe4000f8ec03f */
[----:B------:R-:W-:-:S04]  /*01f0*/  UIADD3 UR4, -UR5, 0x100000, URZ ;  /* 0x0010000005047890 */ /* 0x000fc8000fffe13f */
[----:B------:R-:W-:Y:S02]  /*0200*/  USHF.L.U32 UR5, UR4, 0xb, URZ ;  /* 0x0000000b04057899 */ /* 0x000fe4000800063f */
[----:B------:R-:W-:Y:S01]  /*0210*/  USHF.L.U32 UR4, UR4, 0x1, URZ ;  /* 0x0000000104047899 */ /* 0x000fe2000800063f */
[----:B------:R-:W0:Y:S11]  /*0220*/  FENCE.VIEW.ASYNC.S ;  /* 0x00000000000073c6 */ /* 0x000e360000000000 */
[----:B0-----:R0:W1:Y:S01]  /*0230*/  SYNCS.EXCH.64 URZ, [UR8], UR4 ;  /* 0x00000004083f75b2 */ /* 0x0010620008000100 */
[----:B------:R0:W2:Y:S01]  /*0240*/  SYNCS.EXCH.64 URZ, [UR8+0x28], UR6 ;  /* 0x00002806083f75b2 */ /* 0x0000a20008000100 */
[----:B------:R0:W3:Y:S01]  /*0250*/  SYNCS.EXCH.64 URZ, [UR8+0x8], UR4 ;  /* 0x00000804083f75b2 */ /* 0x0000e20008000100 */
[----:B------:R0:W4:Y:S01]  /*0260*/  SYNCS.EXCH.64 URZ, [UR8+0x30], UR6 ;  /* 0x00003006083f75b2 */ /* 0x0001220008000100 */
[----:B------:R0:W0:Y:S01]  /*0270*/  SYNCS.EXCH.64 URZ, [UR8+0x10], UR4 ;  /* 0x00001004083f75b2 */ /* 0x0000220008000100 */
[----:B------:R0:W0:Y:S01]  /*0280*/  SYNCS.EXCH.64 URZ, [UR8+0x38], UR6 ;  /* 0x00003806083f75b2 */ /* 0x0000220008000100 */
[----:B------:R0:W0:Y:S01]  /*0290*/  SYNCS.EXCH.64 URZ, [UR8+0x18], UR4 ;  /* 0x00001804083f75b2 */ /* 0x0000220008000100 */
[----:B------:R0:W0:Y:S01]  /*02a0*/  SYNCS.EXCH.64 URZ, [UR8+0x40], UR6 ;  /* 0x00004006083f75b2 */ /* 0x0000220008000100 */
[----:B------:R0:W0:Y:S01]  /*02b0*/  SYNCS.EXCH.64 URZ, [UR8+0x20], UR4 ;  /* 0x00002004083f75b2 */ /* 0x0000220008000100 */
[----:B------:R0:W0:Y:S01]  /*02c0*/  SYNCS.EXCH.64 URZ, [UR8+0x48], UR6 ;  /* 0x00004806083f75b2 */ /* 0x0000220008000100 */
[----:B------:R-:W-:Y:S01]  /*02d0*/  NOP ;  /* 0x0000000000007918 */ /* 0x000fe20000000000 */
.L_x_2:
[----:B------:R-:W5:Y:S01]  /*02e0*/  SHFL.IDX PT, R0, R0, RZ, 0x1f ;  /* 0x00001fff00007589 */ /* 0x000f6200000e0000 */
[----:B------:R-:W1:Y:S01]  /*02f0*/  LDC R2, c[0x0][0x65c] ;  /* 0x00019700ff027b82 */ /* 0x000e620000000800 */
[----:B------:R-:W-:Y:S02]  /*0300*/  ELECT P0, URZ, PT ;  /* 0x00000000003f782f */ /* 0x000fe40003800000 */
[----:B------:R-:W-:Y:S01]  /*0310*/  LOP3.LUT R6, R6, 0xfffff7ff, RZ, 0xc0, !PT ;  /* 0xfffff7ff06067812 */ /* 0x000fe200078ec0ff */
[----:B------:R-:W2:Y:S01]  /*0320*/  S2R R3, SR_CTAID.Y ;  /* 0x0000000000037919 */ /* 0x000ea20000002600 */
[----:B0-----:R-:W-:Y:S01]  /*0330*/  UMOV UR4, 0x20 ;  /* 0x0000002000047882 */ /* 0x001fe20000000000 */
[----:B------:R-:W-:Y:S01]  /*0340*/  ISETP.NE.AND P2, PT, R8, RZ, PT ;  /* 0x000000ff0800720c */ /* 0x000fe20003f45270 */
[----:B------:R-:W-:Y:S01]  /*0350*/  NOP ;  /* 0x0000000000007918 */ /* 0x000fe20000000000 */
[----:B------:R-:W0:Y:S01]  /*0360*/  S2R R4, SR_CTAID.X ;  /* 0x0000000000047919 */ /* 0x000e220000002500 */
[----:B------:R-:W-:Y:S01]  /*0370*/  NOP ;  /* 0x0000000000007918 */ /* 0x000fe20000000000 */
[----:B-----5:R-:W-:-:S02]  /*0380*/  ISETP.NE.OR P0, PT, R0, RZ, !P0 ;  /* 0x000000ff0000720c */ /* 0x020fc40004705670 */
[----:B-1----:R-:W-:-:S11]  /*0390*/  ISETP.NE.AND P3, PT, R2, 0x1, PT ;  /* 0x000000010200780c */ /* 0x002fd60003f65270 */
[----:B------:R-:W-:Y:S01]  /*03a0*/  VOTEU.ALL UP0, P0 ;  /* 0x00000000003f7886 */ /* 0x000fe20000000000 */
[----:B------:R-:W-:Y:S01]  /*03b0*/  VOTEU.ALL UP1, P0 ;  /* 0x00000000003f7886 */ /* 0x000fe20000020000 */
[----:B------:R-:W-:Y:S01]  /*03c0*/  @P3 LOP3.LUT R6, R6, 0x800, RZ, 0xfc, !PT ;  /* 0x0000080006063812 */ /* 0x000fe200078efcff */
[----:B------:R-:W0:Y:S01]  /*03d0*/  @P3 LDC R17, c[0x0][0x10] ;  /* 0x00000400ff113b82 */ /* 0x000e220000000800 */
[----:B------:R-:W-:Y:S01]  /*03e0*/  SHF.R.S32.HI R6, RZ, 0x1f, R5 ;  /* 0x0000001fff067819 */ /* 0x000fe20000011405 */
[----:B------:R-:W-:Y:S01]  /*03f0*/  @!UP0 UMOV UR6, 0x400 ;  /* 0x0000040000068882 */ /* 0x000fe20000000000 */
[----:B------:R-:W-:-:S04]  /*0400*/  @!UP0 UIADD3 UR4, -UR4, 0x100000, URZ ;  /* 0x0010000004048890 */ /* 0x000fc8000fffe13f */
[----:B------:R-:W-:Y:S02]  /*0410*/  @!UP0 USHF.L.U32 UR5, UR4, 0xb, URZ ;  /* 0x0000000b04058899 */ /* 0x000fe4000800063f */
[----:B------:R-:W-:Y:S01]  /*0420*/  @!UP0 USHF.L.U32 UR4, UR4, 0x1, URZ ;  /* 0x0000000104048899 */ /* 0x000fe2000800063f */
[----:B------:R-:W-:Y:S01]  /*0430*/  @P3 IMAD.MOV.U32 R7, RZ, RZ, RZ ;  /* 0x000000ffff073224 */ /* 0x000fe200078e00ff */
[----:B------:R-:W-:Y:S01]  /*0440*/  LEA.HI R6, R6, R5, RZ, 0x2 ;  /* 0x0000000506067211 */ /* 0x000fe200078f10ff */
[----:B------:R-:W-:Y:S01]  /*0450*/  @P3 IMAD.MOV.U32 R11, RZ, RZ, RZ ;  /* 0x000000ffff0b3224 */ /* 0x000fe200078e00ff */
[----:B------:R-:W1:Y:S02]  /*0460*/  @!UP0 S2UR UR7, SR_CgaCtaId ;  /* 0x00000000000789c3 */ /* 0x000e640000008800 */
[----:B------:R-:W-:Y:S01]  /*0470*/  LOP3.LUT R0, R6, 0xfffffffc, RZ, 0xc0, !PT ;  /* 0xfffffffc06007812 */ /* 0x000fe200078ec0ff */
[----:B--2---:R-:W-:-:S04]  /*0480*/  @P3 IMAD.MOV.U32 R6, RZ, RZ, R3 ;  /* 0x000000ffff063224 */ /* 0x004fc800078e0003 */
[----:B------:R-:W-:Y:S01]  /*0490*/  IMAD.IADD R0, R5, 0x1, -R0 ;  /* 0x0000000105007824 */ /* 0x000fe200078e0a00 */
[----:B------:R-:W2:Y:S01]  /*04a0*/  @!P3 LDC R9, c[0x0][0xc] ;  /* 0x00000300ff09bb82 */ /* 0x000ea20000000800 */
[----:B------:R-:W-:Y:S02]  /*04b0*/  IMAD.MOV.U32 R5, RZ, RZ, RZ ;  /* 0x000000ffff057224 */ /* 0x000fe400078e00ff */
[----:B0-----:R-:W-:-:S04]  /*04c0*/  @P3 IMAD.WIDE.U32 R16, R4, R17, R6 ;  /* 0x0000001104103225 */ /* 0x001fc800078e0006 */
[----:B------:R-:W-:Y:S01]  /*04d0*/  @P3 IMAD.IADD R17, R17, 0x1, R11 ;  /* 0x0000000111113824 */ /* 0x000fe200078e020b */
[----:B-1----:R-:W-:Y:S01]  /*04e0*/  @!UP0 ULEA UR6, UR7, UR6, 0x18 ;  /* 0x0000000607068291 */ /* 0x002fe2000f8ec03f */
[----:B------:R-:W-:Y:S01]  /*04f0*/  VOTEU.ALL UP0, P0 ;  /* 0x00000000003f7886 */ /* 0x000fe20000000000 */
[----:B------:R-:W-:-:S04]  /*0500*/  ISETP.NE.AND P0, PT, R0, 0x3, PT ;  /* 0x000000030000780c */ /* 0x000fc80003f05270 */
[----:B------:R-:W-:Y:S01]  /*0510*/  ISETP.EQ.OR P0, PT, R0, RZ, !P0 ;  /* 0x000000ff0000720c */ /* 0x000fe20004702670 */
[----:B--2---:R-:W-:-:S03]  /*0520*/  @!P3 IMAD.WIDE.U32 R6, R9, R3, R4 ;  /* 0x000000030906b225 */ /* 0x004fc600078e0004 */
[C---:B------:R-:W-:Y:S01]  /*0530*/  ISETP.EQ.AND P0, PT, R8.reuse, RZ, P0 ;  /* 0x000000ff0800720c */ /* 0x040fe20000702270 */
[----:B------:R-:W-:Y:S01]  /*0540*/  VIADD R8, R8, 0xffffffff ;  /* 0xffffffff08087836 */ /* 0x000fe20000000000 */
[----:B------:R-:W0:Y:S02]  /*0550*/  FENCE.VIEW.ASYNC.S ;  /* 0x00000000000073c6 */ /* 0x000e240000000000 */
[----:B0-----:R0:W3:Y:S01]  /*0560*/  @!UP0 SYNCS.EXCH.64 URZ, [UR6+0x60], UR4 ;  /* 0x00006004063f85b2 */ /* 0x0010e20008000100 */
[----:B------:R-:W-:Y:S01]  /*0570*/  @!P3 IMAD.MOV.U32 R16, RZ, RZ, R6 ;  /* 0x000000ffff10b224 */ /* 0x000fe200078e0006 */
[----:B------:R-:W-:Y:S01]  /*0580*/  SEL R19, RZ, 0x1, !P0 ;  /* 0x00000001ff137807 */ /* 0x000fe20004000000 */
[----:B------:R-:W-:Y:S01]  /*0590*/  @!P3 IMAD.MOV.U32 R17, RZ, RZ, R7 ;  /* 0x000000ffff11b224 */ /* 0x000fe200078e0007 */
[----:B------:R-:W-:-:S04]  /*05a0*/  ISETP.GE.U32.AND P1, PT, R8, 0x2, PT ;  /* 0x000000020800780c */ /* 0x000fc80003f26070 */
[----:B------:R-:W-:Y:S01]  /*05b0*/  SEL R19, R19, 0x2, P1 ;  /* 0x0000000213137807 */ /* 0x000fe20000800000 */
[----:B------:R0:W3:Y:S01]  /*05c0*/  @!UP1 SYNCS.EXCH.64 URZ, [UR6+0x68], UR4 ;  /* 0x00006804063f95b2 */ /* 0x0000e20008000100 */
[----:B------:R-:W-:Y:S01]  /*05d0*/  NOP ;  /* 0x0000000000007918 */ /* 0x000fe20000000000 */
[----:B---34-:R-:W-:Y:S06]  /*05e0*/  BAR.SYNC.DEFER_BLOCKING 0x0 ;  /* 0x0000000000007b1d */ /* 0x018fec0000010000 */
[----:B------:R-:W-:Y:S05]  /*05f0*/  @!P2 BRA `(.L_x_3) ;  /* 0x0000006c00b4a947 */ /* 0x000fea0003800000 */
[----:B------:R-:W-:-:S13]  /*0600*/  ISETP.GT.U32.AND P0, PT, R8, 0x1, PT ;  /* 0x000000010800780c */ /* 0x000fda0003f04070 */
[----:B0-----:R-:W-:Y:S05]  /*0610*/  @P0 EXIT ;  /* 0x000000000000094d */ /* 0x001fea0003800000 */
[----:B------:R-:W-:Y:S01]  /*0620*/  ULDC.64 UR4, c[0x0][0x650] ;  /* 0x0001940000047ab9 */ /* 0x000fe20000000a00 */
[----:B------:R-:W-:Y:S01]  /*0630*/  PRMT R0, RZ, 0x7610, R0 ;  /* 0x00007610ff007816 */ /* 0x000fe20000000000 */
[----:B------:R-:W-:Y:S01]  /*0640*/  IMAD.MOV.U32 R94, RZ, RZ, -0x1 ;  /* 0xffffffffff5e7424 */ /* 0x000fe200078e00ff */
[----:B------:R-:W-:Y:S01]  /*0650*/  ISETP.GE.U32.AND P0, PT, R16, UR4, PT ;  /* 0x0000000410007c0c */ /* 0x000fe2000bf06070 */
[----:B------:R-:W-:Y:S02]  /*0660*/  IMAD.MOV.U32 R90, RZ, RZ, -0x1 ;  /* 0xffffffffff5a7424 */ /* 0x000fe400078e00ff */
[----:B------:R-:W-:Y:S01]  /*0670*/  IMAD.MOV.U32 R23, RZ, RZ, -0x1 ;  /* 0xffffffffff177424 */ /* 0x000fe200078e00ff */
[----:B------:R-:W-:-:S13]  /*0680*/  ISETP.GE.U32.AND.EX P0, PT, R17, UR5, PT, P0 ;  /* 0x0000000511007c0c */ /* 0x000fda000bf06100 */
[----:B------:R-:W-:Y:S05]  /*0690*/  @P0 BRA `(.L_x_4) ;  /* 0x0000000400540947 */ /* 0x000fea0003800000 */
[----:B------:R-:W0:Y:S01]  /*06a0*/  LDC.64 R14, c[0x0][0x628] ;  /* 0x00018a00ff0e7b82 */ /* 0x000e220000000a00 */
[----:B------:R-:W-:Y:S02]  /*06b0*/  IMAD.MOV.U32 R6, RZ, RZ, R16 ;  /* 0x000000ffff067224 */ /* 0x000fe400078e0010 */
[----:B------:R-:W-:-:S05]  /*06c0*/  IMAD.MOV.U32 R7, RZ, RZ, R17 ;  /* 0x000000ffff077224 */ /* 0x000fca00078e0011 */
[----:B------:R-:W1:Y:S08]  /*06d0*/  LDC R0, c[0x0][0x630] ;  /* 0x00018c00ff007b82 */ /* 0x000e700000000800 */
[----:B------:R-:W2:Y:S01]  /*06e0*/  LDC.64 R20, c[0x0][0x620] ;  /* 0x00018800ff147b82 */ /* 0x000ea20000000a00 */
[----:B0-----:R-:W-:-:S04]  /*06f0*/  ISETP.NE.U32.AND P0, PT, R14, RZ, PT ;  /* 0x000000ff0e00720c */ /* 0x001fc80003f05070 */
[----:B------:R-:W-:-:S13]  /*0700*/  ISETP.NE.AND.EX P0, PT, R15, RZ, PT, P0 ;  /* 0x000000ff0f00720c */ /* 0x000fda0003f05300 */
[----:B-12---:R-:W-:Y:S05]  /*0710*/  @!P0 BRA `(.L_x_5) ;  /* 0x0000000000288947 */ /* 0x006fea0003800000 */
[----:B------:R-:W0:Y:S02]  /*0720*/  LDC R11, c[0x0][0x634] ;  /* 0x00018d00ff0b7b82 */ /* 0x000e240000000800 */
[----:B0-----:R-:W-:-:S05]  /*0730*/  IADD3 R11, P0, R16, R11, RZ ;  /* 0x0000000b100b7210 */ /* 0x001fca0007f1e0ff */
[----:B------:R-:W-:-:S04]  /*0740*/  IMAD.X R13, RZ, RZ, R17, P0 ;  /* 0x000000ffff0d7224 */ /* 0x000fc800000e0611 */
[----:B------:R-:W-:-:S04]  /*0750*/  IMAD.WIDE.U32 R6, R13, R14, RZ ;  /* 0x0000000e0d067225 */ /* 0x000fc800078e00ff */
[----:B------:R-:W-:-:S04]  /*0760*/  IMAD.WIDE.U32 R8, P0, R11, R15, R6 ;  /* 0x0000000f0b087225 */ /* 0x000fc80007800006 */
[----:B------:R-:W-:-:S04]  /*0770*/  IMAD.WIDE.U32 R6, R11, R14, RZ ;  /* 0x0000000e0b067225 */ /* 0x000fc800078e00ff */
[----:B------:R-:W-:Y:S01]  /*0780*/  IMAD.X R11, RZ, RZ, RZ, P0 ;  /* 0x000000ffff0b7224 */ /* 0x000fe200000e06ff */
[----:B------:R-:W-:Y:S01]  /*0790*/  IADD3 RZ, P0, R7, R8, RZ ;  /* 0x0000000807ff7210 */ /* 0x000fe20007f1e0ff */
[----:B------:R-:W-:-:S04]  /*07a0*/  IMAD.MOV.U32 R10, RZ, RZ, R9 ;  /* 0x000000ffff0a7224 */ /* 0x000fc800078e0009 */
[----:B------:R-:W-:-:S08]  /*07b0*/  IMAD.WIDE.U32.X R6, R13, R15, R10, P0 ;  /* 0x0000000f0d067225 */ /* 0x000fd000000e040a */
.L_x_5:
[-CC-:B------:R-:W-:Y:S01]  /*07c0*/  SHF.R.U64 R23, R6, R0.reuse, R7.reuse ;  /* 0x0000000006177219 */ /* 0x180fe20000001207 */
[----:B------:R-:W0:Y:S01]  /*07d0*/  LDC R10, c[0x0][0x618] ;  /* 0x00018600ff0a7b82 */ /* 0x000e220000000800 */
[----:B------:R-:W-:Y:S01]  /*07e0*/  SHF.R.U32.HI R5, RZ, R0, R7 ;  /* 0x00000000ff057219 */ /* 0x000fe20000011607 */
[----:B------:R-:W-:Y:S01]  /*07f0*/  ULDC UR4, c[0x0][0x150] ;  /* 0x0000540000047ab9 */ /* 0x000fe20000000800 */
[----:B------:R-:W-:Y:S02]  /*0800*/  IADD3 R9, P0, RZ, -R23, RZ ;  /* 0x80000017ff097210 */ /* 0x000fe40007f1e0ff */
[----:B------:R-:W-:-:S03]  /*0810*/  I2FP.F32.U32 R0, R4 ;  /* 0x0000000400007245 */ /* 0x000fc60000201000 */
[----:B------:R-:W1:Y:S01]  /*0820*/  LDC.64 R28, c[0x0][0x640] ;  /* 0x00019000ff1c7b82 */ /* 0x000e620000000a00 */
[----:B------:R-:W-:Y:S02]  /*0830*/  IMAD.X R11, RZ, RZ, ~R5, P0 ;  /* 0x000000ffff0b7224 */ /* 0x000fe400000e0e05 */
[----:B------:R-:W-:Y:S01]  /*0840*/  FMUL R0, R0, UR4 ;  /* 0x0000000400007c20 */ /* 0x000fe20008400000 */
[----:B------:R-:W-:Y:S01]  /*0850*/  IMAD.WIDE.U32 R6, R9, R20, R16 ;  /* 0x0000001409067225 */ /* 0x000fe200078e0010 */
[----:B------:R-:W-:-:S03]  /*0860*/  ULDC UR4, c[0x0][0x154] ;  /* 0x0000550000047ab9 */ /* 0x000fc60000000800 */
[----:B------:R-:W-:Y:S01]  /*0870*/  IMAD R8, R11, R20, RZ ;  /* 0x000000140b087224 */ /* 0x000fe200078e02ff */
[----:B------:R-:W2:Y:S01]  /*0880*/  LDC R5, c[0x0][0x144] ;  /* 0x00005100ff057b82 */ /* 0x000ea20000000800 */
[----:B------:R-:W3:Y:S02]  /*0890*/  F2I.U32.TRUNC.NTZ R0, R0 ;  /* 0x0000000000007305 */ /* 0x000ee4000020f000 */
[----:B------:R-:W-:-:S04]  /*08a0*/  IMAD R9, R9, R21, R8 ;  /* 0x0000001509097224 */ /* 0x000fc800078e0208 */
[----:B------:R-:W-:Y:S01]  /*08b0*/  IMAD.IADD R7, R7, 0x1, R9 ;  /* 0x0000000107077824 */ /* 0x000fe200078e0209 */
[----:B------:R-:W4:Y:S01]  /*08c0*/  LDC R12, c[0x0][0x608] ;  /* 0x00018200ff0c7b82 */ /* 0x000f220000000800 */
[----:B------:R-:W-:-:S03]  /*08d0*/  IMAD.MOV.U32 R9, RZ, RZ, -0x1 ;  /* 0xffffffffff097424 */ /* 0x000fc600078e00ff */
[-CC-:B0-----:R-:W-:Y:S02]  /*08e0*/  SHF.R.U64 R20, R6, R10.reuse, R7.reuse ;  /* 0x0000000a06147219 */ /* 0x181fe40000001207 */
[----:B------:R-:W-:Y:S02]  /*08f0*/  I2FP.F32.U32 R6, R3 ;  /* 0x0000000300067245 */ /* 0x000fe40000201000 */
[----:B------:R-:W0:Y:S01]  /*0900*/  LDC R26, c[0x0][0x658] ;  /* 0x00019600ff1a7b82 */ /* 0x000e220000000800 */
[----:B-1----:R-:W-:Y:S01]  /*0910*/  ISETP.NE.U32.AND P0, PT, R28, RZ, PT ;  /* 0x000000ff1c00720c */ /* 0x002fe20003f05070 */
[----:B---3--:R-:W-:Y:S01]  /*0920*/  IMAD.MOV R8, RZ, RZ, -R0 ;  /* 0x000000ffff087224 */ /* 0x008fe200078e0a00 */
[----:B------:R-:W-:Y:S01]  /*0930*/  SHF.R.U32.HI R7, RZ, R10, R7 ;  /* 0x0000000aff077219 */ /* 0x000fe20000011607 */
[----:B------:R-:W-:Y:S01]  /*0940*/  FMUL R6, R6, UR4 ;  /* 0x0000000406067c20 */ /* 0x000fe20008400000 */
[----:B------:R-:W-:-:S03]  /*0950*/  ISETP.NE.AND.EX P0, PT, R29, RZ, PT, P0 ;  /* 0x000000ff1d00720c */ /* 0x000fc60003f05300 */
[----:B------:R-:W1:Y:S01]  /*0960*/  LDC R14, c[0x0][0x148] ;  /* 0x00005200ff0e7b82 */ /* 0x000e620000000800 */
[----:B--2---:R-:W-:-:S07]  /*0970*/  IMAD R0, R5, R8, R4 ;  /* 0x0000000805007224 */ /* 0x004fce00078e0204 */
[----:B------:R-:W2:Y:S01]  /*0980*/  LDC R24, c[0x0][0x600] ;  /* 0x00018000ff187b82 */ /* 0x000ea20000000800 */
[-CC-:B----4-:R-:W-:Y:S02]  /*0990*/  SHF.R.U64 R30, R20, R12.reuse, R7.reuse ;  /* 0x0000000c141e7219 */ /* 0x190fe40000001207 */
[----:B------:R-:W-:Y:S01]  /*09a0*/  SHF.R.U32.HI R5, RZ, R12, R7 ;  /* 0x0000000cff057219 */ /* 0x000fe20000011607 */
[----:B------:R-:W-:Y:S01]  /*09b0*/  IMAD.MOV.U32 R7, RZ, RZ, 0x1 ;  /* 0x00000001ff077424 */ /* 0x000fe200078e00ff */
[----:B------:R3:W4:Y:S03]  /*09c0*/  F2I.U32.TRUNC.NTZ R12, R6 ;  /* 0x00000006000c7305 */ /* 0x000726000020f000 */
[----:B------:R-:W1:Y:S01]  /*09d0*/  LDC R15, c[0x0][0x648] ;  /* 0x00019200ff0f7b82 */ /* 0x000e620000000800 */
[-C--:B0-----:R-:W-:Y:S02]  /*09e0*/  SHF.L.U32 R4, R9, R26.reuse, RZ ;  /* 0x0000001a09047219 */ /* 0x081fe400000006ff */
[----:B------:R-:W-:-:S02]  /*09f0*/  SHF.R.U64 R32, R30, R26, R5 ;  /* 0x0000001a1e207219 */ /* 0x000fc40000001205 */
[----:B------:R-:W-:Y:S02]  /*0a00*/  LOP3.LUT R11, RZ, R4, RZ, 0x33, !PT ;  /* 0x00000004ff0b7212 */ /* 0x000fe400078e33ff */
[-C--:B------:R-:W-:Y:S01]  /*0a10*/  SHF.R.U32.HI R5, RZ, R26.reuse, R5 ;  /* 0x0000001aff057219 */ /* 0x080fe20000011605 */
[----:B------:R-:W0:Y:S01]  /*0a20*/  LDC R21, c[0x0][0x638] ;  /* 0x00018e00ff157b82 */ /* 0x000e220000000800 */
[----:B------:R-:W-:Y:S01]  /*0a30*/  SHF.L.U32 R10, R7, R26, RZ ;  /* 0x0000001a070a7219 */ /* 0x000fe200000006ff */
[----:B------:R-:W-:-:S06]  /*0a40*/  IMAD.MOV.U32 R4, RZ, RZ, R32 ;  /* 0x000000ffff047224 */ /* 0x000fcc00078e0020 */
[----:B------:R-:W0:Y:S01]  /*0a50*/  LDC R94, c[0x0][0x610] ;  /* 0x00018400ff5e7b82 */ /* 0x000e220000000800 */
[----:B---34-:R-:W-:Y:S05]  /*0a60*/  @!P0 BRA `(.L_x_6) ;  /* 0x0000000000288947 */ /* 0x018fea0003800000 */
[----:B------:R-:W3:Y:S02]  /*0a70*/  LDC R9, c[0x0][0x64c] ;  /* 0x00019300ff097b82 */ /* 0x000ee40000000800 */
[----:B---3--:R-:W-:-:S05]  /*0a80*/  IADD3 R9, P0, R32, R9, RZ ;  /* 0x0000000920097210 */ /* 0x008fca0007f1e0ff */
        /* <DEDUP_REMOVED lines=8> */
.L_x_6:
[----:B-1----:R-:W-:Y:S01]  /*0b10*/  SHF.R.U64 R4, R4, R15, R5 ;  /* 0x0000000f04047219 */ /* 0x002fe20000001205 */
[----:B--2---:R-:W-:Y:S01]  /*0b20*/  VIADD R5, R24, 0xffffffff ;  /* 0xffffffff18057836 */ /* 0x004fe20000000000 */
[----:B------:R-:W-:Y:S01]  /*0b30*/  LOP3.LUT R11, R30, R11, RZ, 0xc0, !PT ;  /* 0x0000000b1e0b7212 */ /* 0x000fe200078ec0ff */
[----:B------:R-:W-:Y:S02]  /*0b40*/  IMAD.MOV R12, RZ, RZ, -R12 ;  /* 0x000000ffff0c7224 */ /* 0x000fe400078e0a0c */
[----:B------:R-:W-:Y:S01]  /*0b50*/  IMAD.MOV R6, RZ, RZ, -R4 ;  /* 0x000000ffff067224 */ /* 0x000fe200078e0a04 */
[----:B------:R-:W-:Y:S01]  /*0b60*/  LOP3.LUT R5, R20, R5, RZ, 0xc0, !PT ;  /* 0x0000000514057212 */ /* 0x000fe200078ec0ff */
[----:B------:R-:W-:Y:S02]  /*0b70*/  @P3 IMAD R0, R14, R12, R3 ;  /* 0x0000000c0e003224 */ /* 0x000fe400078e0203 */
[----:B------:R-:W-:Y:S02]  /*0b80*/  IMAD R11, R10, R4, R11 ;  /* 0x000000040a0b7224 */ /* 0x000fe400078e020b */
[----:B0-----:R-:W-:-:S02]  /*0b90*/  IMAD R3, R6, R21, R32 ;  /* 0x0000001506037224 */ /* 0x001fc400078e0220 */
[----:B------:R-:W-:Y:S02]  /*0ba0*/  IMAD R94, R11, R94, R0 ;  /* 0x0000005e0b5e7224 */ /* 0x000fe400078e0200 */
[----:B------:R-:W-:Y:S02]  /*0bb0*/  IMAD R3, R3, R24, R5 ;  /* 0x0000001803037224 */ /* 0x000fe400078e0205 */
[----:B------:R-:W-:-:S03]  /*0bc0*/  IMAD.MOV.U32 R0, RZ, RZ, 0x1 ;  /* 0x00000001ff007424 */ /* 0x000fc600078e00ff */
[----:B------:R-:W-:Y:S02]  /*0bd0*/  SEL R90, R3, R94, !P3 ;  /* 0x0000005e035a7207 */ /* 0x000fe40005800000 */
[----:B------:R-:W-:-:S07]  /*0be0*/  SEL R94, R94, R3, !P3 ;  /* 0x000000035e5e7207 */ /* 0x000fce0005800000 */
.L_x_4:
[----:B------:R-:W-:-:S08]  /*0bf0*/  NOP ;  /* 0x0000000000007918 */ /* 0x000fd00000000000 */
[----:B------:R-:W0:Y:S02]  /*0c00*/  USETMAXREG.TRY_ALLOC.CTAPOOL UP0, 0xe8 ;  /* 0x000000e8000079c8 */ /* 0x000e240008000600 */
[----:B0-----:R-:W-:-:S13]  /*0c10*/  PLOP3.LUT P0, PT, PT, PT, UP0, 0x80, 0x0 ;  /* 0x000000000000781c */ /* 0x001fda0003f0f008 */
[----:B------:R-:W-:Y:S05]  /*0c20*/  @!P0 BRA `(.L_x_4) ;  /* 0xfffffffc00f08947 */ /* 0x000fea000383ffff */
[----:B------:R-:W-:Y:S01]  /*0c30*/  ULDC.64 UR4, c[0x0][0x598] ;  /* 0x0001660000047ab9 */ /* 0x000fe20000000a00 */
[----:B------:R-:W-:Y:S01]  /*0c40*/  ULDC.64 UR36, c[0x0][0x208] ;  /* 0x0000820000247ab9 */ /* 0x000fe20000000a00 */
[----:B------:R-:W-:-:S04]  /*0c50*/  ISETP.NE.U32.AND P0, PT, RZ, UR4, PT ;  /* 0x00000004ff007c0c */ /* 0x000fc8000bf05070 */
[----:B------:R-:W-:-:S13]  /*0c60*/  ISETP.NE.AND.EX P0, PT, RZ, UR5, PT, P0 ;  /* 0x00000005ff007c0c */ /* 0x000fda000bf05300 */
[----:B------:R-:W-:Y:S05]  /*0c70*/  @!P0 BRA `(.L_x_7) ;  /* 0x00000000001c8947 */ /* 0x000fea0003800000 */
[----:B------:R-:W0:Y:S02]  /*0c80*/  LDC.64 R4, c[0x0][0x598] ;  /* 0x00016600ff047b82 */ /* 0x000e240000000a00 */
[----:B0-----:R-:W2:Y:S02]  /*0c90*/  LDG.E.64 R4, desc[UR36][R4.64] ;  /* 0x0000002404047981 */ /* 0x001ea4000c1e1b00 */
[----:B--2---:R-:W-:-:S04]  /*0ca0*/  ISETP.NE.U32.AND P0, PT, R4, RZ, PT ;  /* 0x000000ff0400720c */ /* 0x004fc80003f05070 */
[----:B------:R-:W-:-:S13]  /*0cb0*/  ISETP.NE.AND.EX P0, PT, R5, RZ, PT, P0 ;  /* 0x000000ff0500720c */ /* 0x000fda0003f05300 */
[----:B------:R-:W-:Y:S05]  /*0cc0*/  @!P0 BRA `(.L_x_7) ;  /* 0x0000000000088947 */ /* 0x000fea0003800000 */
[----:B------:R0:W5:Y:S01]  /*0cd0*/  LD.E R88, desc[UR36][R4.64] ;  /* 0x0000002404587980 */ /* 0x000162000c101900 */
[----:B------:R-:W-:Y:S05]  /*0ce0*/  BRA `(.L_x_8) ;  /* 0x0000000000247947 */ /* 0x000fea0003800000 */
.L_x_7:
[----:B------:R-:W-:Y:S02]  /*0cf0*/  ULDC.64 UR4, c[0x0][0x588] ;  /* 0x0001620000047ab9 */ /* 0x000fe40000000a00 */
[----:B------:R-:W-:-:S04]  /*0d00*/  ISETP.NE.U32.AND P0, PT, RZ, UR4, PT ;  /* 0x00000004ff007c0c */ /* 0x000fc8000bf05070 */
[----:B------:R-:W-:-:S13]  /*0d10*/  ISETP.NE.AND.EX P0, PT, RZ, UR5, PT, P0 ;  /* 0x00000005ff007c0c */ /* 0x000fda000bf05300 */
[----:B------:R-:W-:Y:S05]  /*0d20*/  @!P0 BRA `(.L_x_9) ;  /* 0x00000000000c8947 */ /* 0x000fea0003800000 */
[----:B------:R-:W0:Y:S02]  /*0d30*/  LDC.64 R88, c[0x0][0x588] ;  /* 0x00016200ff587b82 */ /* 0x000e240000000a00 */
[----:B0-----:R1:W5:Y:S01]  /*0d40*/  LDG.E R88, desc[UR36][R88.64] ;  /* 0x0000002458587981 */ /* 0x001362000c1e1900 */
[----:B------:R-:W-:Y:S05]  /*0d50*/  BRA `(.L_x_8) ;  /* 0x0000000000087947 */ /* 0x000fea0003800000 */
.L_x_9:
[----:B------:R-:W-:Y:S02]  /*0d60*/  ULDC UR4, c[0x0][0x580] ;  /* 0x0001600000047ab9 */ /* 0x000fe40000000800 */
[----:B------:R-:W-:-:S07]  /*0d70*/  IMAD.U32 R88, RZ, RZ, UR4 ;  /* 0x00000004ff587e24 */ /* 0x000fce000f8e00ff */
.L_x_8:
[----:B------:R-:W-:Y:S02]  /*0d80*/  ULDC.64 UR4, c[0x0][0x5a0] ;  /* 0x0001680000047ab9 */ /* 0x000fe40000000a00 */
[----:B------:R-:W-:-:S04]  /*0d90*/  ISETP.NE.U32.AND P0, PT, RZ, UR4, PT ;  /* 0x00000004ff007c0c */ /* 0x000fc8000bf05070 */
[----:B------:R-:W-:-:S13]  /*0da0*/  ISETP.NE.AND.EX P0, PT, RZ, UR5, PT, P0 ;  /* 0x00000005ff007c0c */ /* 0x000fda000bf05300 */
[----:B------:R-:W-:Y:S05]  /*0db0*/  @!P0 BRA `(.L_x_10) ;  /* 0x00000000001c8947 */ /* 0x000fea0003800000 */
[----:B0-----:R-:W0:Y:S02]  /*0dc0*/  LDC.64 R4, c[0x0][0x5a0] ;  /* 0x00016800ff047b82 */ /* 0x001e240000000a00 */
[----:B0-----:R-:W2:Y:S02]  /*0dd0*/  LDG.E.64 R4, desc[UR36][R4.64] ;  /* 0x0000002404047981 */ /* 0x001ea4000c1e1b00 */
[----:B--2---:R-:W-:-:S04]  /*0de0*/  ISETP.NE.U32.AND P0, PT, R4, RZ, PT ;  /* 0x000000ff0400720c */ /* 0x004fc80003f05070 */
[----:B------:R-:W-:-:S13]  /*0df0*/  ISETP.NE.AND.EX P0, PT, R5, RZ, PT, P0 ;  /* 0x000000ff0500720c */ /* 0x000fda0003f05300 */
[----:B------:R-:W-:Y:S05]  /*0e00*/  @!P0 BRA `(.L_x_10) ;  /* 0x0000000000088947 */ /* 0x000fea0003800000 */
[----:B-1----:R0:W5:Y:S01]  /*0e10*/  LD.E R89, desc[UR36][R4.64] ;  /* 0x0000002404597980 */ /* 0x002162000c101900 */
[----:B------:R-:W-:Y:S05]  /*0e20*/  BRA `(.L_x_11) ;  /* 0x0000000000247947 */ /* 0x000fea0003800000 */
.L_x_10:
[----:B------:R-:W-:Y:S02]  /*0e30*/  ULDC.64 UR4, c[0x0][0x590] ;  /* 0x0001640000047ab9 */ /* 0x000fe40000000a00 */
[----:B------:R-:W-:-:S04]  /*0e40*/  ISETP.NE.U32.AND P0, PT, RZ, UR4, PT ;  /* 0x00000004ff007c0c */ /* 0x000fc8000bf05070 */
[----:B------:R-:W-:-:S13]  /*0e50*/  ISETP.NE.AND.EX P0, PT, RZ, UR5, PT, P0 ;  /* 0x00000005ff007c0c */ /* 0x000fda000bf05300 */
[----:B------:R-:W-:Y:S05]  /*0e60*/  @!P0 BRA `(.L_x_12) ;  /* 0x00000000000c8947 */ /* 0x000fea0003800000 */
[----:B0-----:R-:W1:Y:S02]  /*0e70*/  LDC.64 R4, c[0x0][0x590] ;  /* 0x00016400ff047b82 */ /* 0x001e640000000a00 */
[----:B-1----:R1:W5:Y:S01]  /*0e80*/  LDG.E R89, desc[UR36][R4.64] ;  /* 0x0000002404597981 */ /* 0x002362000c1e1900 */
[----:B------:R-:W-:Y:S05]  /*0e90*/  BRA `(.L_x_11) ;  /* 0x0000000000087947 */ /* 0x000fea0003800000 */
.L_x_12:
[----:B------:R-:W-:Y:S02]  /*0ea0*/  ULDC UR4, c[0x0][0x584] ;  /* 0x0001610000047ab9 */ /* 0x000fe40000000800 */
[----:B-1----:R-:W-:-:S07]  /*0eb0*/  IMAD.U32 R89, RZ, RZ, UR4 ;  /* 0x00000004ff597e24 */ /* 0x002fce000f8e00ff */
.L_x_11:
[----:B------:R-:W-:-:S13]  /*0ec0*/  LOP3.LUT P0, RZ, R0, 0xff, RZ, 0xc0, !PT ;  /* 0x000000ff00ff7812 */ /* 0x000fda000780c0ff */
[----:B------:R-:W-:Y:S05]  /*0ed0*/  @!P0 EXIT ;  /* 0x000000000000894d */ /* 0x000fea0003800000 */
[----:B------:R-:W-:Y:S01]  /*0ee0*/  ULDC UR4, c[0x0][0x28c] ;  /* 0x0000a30000047ab9 */ /* 0x000fe20000000800 */
[----:B------:R-:W-:Y:S01]  /*0ef0*/  LOP3.LUT R102, R19, 0x1, RZ, 0xfc, !PT ;  /* 0x0000000113667812 */ /* 0x000fe200078efcff */
[----:B------:R-:W-:Y:S01]  /*0f00*/  UIADD3 UR4, UR4, 0x3f, URZ ;  /* 0x0000003f04047890 */ /* 0x000fe2000fffe03f */
[----:B------:R-:W-:Y:S01]  /*0f10*/  UMOV UR38, URZ ;  /* 0x0000003f00267c82 */ /* 0x000fe20008000000 */
[----:B------:R-:W-:Y:S02]  /*0f20*/  UMOV UR39, URZ ;  /* 0x0000003f00277c82 */ /* 0x000fe40008000000 */
[----:B------:R-:W-:-:S04]  /*0f30*/  USHF.R.S32.HI UR5, URZ, 0x1f, UR4 ;  /* 0x0000001f3f057899 */ /* 0x000fc80008011404 */
[----:B------:R-:W-:-:S04]  /*0f40*/  ULEA.HI UR5, UR5, UR4, URZ, 0x6 ;  /* 0x0000000405057291 */ /* 0x000fc8000f8f303f */
[----:B------:R-:W-:-:S12]  /*0f50*/  USHF.R.S32.HI UR40, URZ, 0x6, UR5 ;  /* 0x000000063f287899 */ /* 0x000fd80008011405 */
.L_x_156:
[----:B------:R-:W-:Y:S01]  /*0f60*/  LOP3.LUT R0, R18, 0x80, RZ, 0xc0, !PT ;  /* 0x0000008012007812 */ /* 0x000fe200078ec0ff */
[----:B------:R-:W2:Y:S01]  /*0f70*/  S2UR UR7, SR_CgaCtaId ;  /* 0x00000000000779c3 */ /* 0x000ea20000008800 */
[----:B------:R-:W-:Y:S02]  /*0f80*/  UMOV UR6, 0x400 ;  /* 0x0000040000067882 */ /* 0x000fe40000000000 */
[----:B------:R-:W-:-:S06]  /*0f90*/  SHF.R.U32.HI R0, RZ, 0x7, R0 ;  /* 0x00000007ff007819 */ /* 0x000fcc0000011600 */
[----:B---3--:R-:W3:Y:S01]  /*0fa0*/  SHFL.IDX PT, R0, R0, RZ, 0x1f ;  /* 0x00001fff00007589 */ /* 0x008ee200000e0000 */
[----:B--2---:R-:W-:Y:S01]  /*0fb0*/  ULEA UR42, UR7, UR6, 0x18 ;  /* 0x00000006072a7291 */ /* 0x004fe2000f8ec03f */
[----:B---3--:R-:W-:-:S13]  /*0fc0*/  R2UR UR4, R0 ;  /* 0x00000000000472ca */ /* 0x008fda00000e0000 */
[----:B------:R-:W-:-:S04]  /*0fd0*/  ULEA.HI UR5, UR4, UR4, URZ, 0x1 ;  /* 0x0000000404057291 */ /* 0x000fc8000f8f083f */
[----:B------:R-:W-:-:S04]  /*0fe0*/  ULOP3.LUT UR5, UR5, 0x7fffe, URZ, 0xc0, !UPT ;  /* 0x0007fffe05057892 */ /* 0x000fc8000f8ec03f */
[----:B------:R-:W-:-:S03]  /*0ff0*/  UIADD3 UR5, UR4, -UR5, URZ ;  /* 0x8000000504057290 */ /* 0x000fc6000fffe03f */
[----:B------:R-:W-:Y:S01]  /*1000*/  ULDC UR4, c[0x0][0x28c] ;  /* 0x0000a30000047ab9 */ /* 0x000fe20000000800 */
[----:B------:R-:W-:Y:S01]  /*1010*/  ULEA UR5, UR5, UR42, 0xd ;  /* 0x0000002a05057291 */ /* 0x000fe2000f8e683f */
[----:B------:R-:W-:-:S03]  /*1020*/  ISETP.LT.AND P0, PT, RZ, UR4, PT ;  /* 0x00000004ff007c0c */ /* 0x000fc6000bf01270 */
[----:B------:R-:W-:-:S04]  /*1030*/  UIADD3 UR5, UR5, 0x100, URZ ;  /* 0x0000010005057890 */ /* 0x000fc8000fffe03f */
[----:B------:R-:W-:-:S04]  /*1040*/  USHF.R.U32.HI UR5, URZ, 0x4, UR5 ;  /* 0x000000043f057899 */ /* 0x000fc80008011605 */
[----:B------:R-:W-:Y:S02]  /*1050*/  ULOP3.LUT UR41, UR5, 0x3fff, URZ, 0xc0, !UPT ;  /* 0x00003fff05297892 */ /* 0x000fe4000f8ec03f */
[----:B01--45:R-:W-:Y:S10]  /*1060*/  @P0 BRA `(.L_x_13) ;  /* 0x0000000000400947 */ /* 0x033ff40003800000 */
[----:B------:R-:W-:Y:S01]  /*1070*/  MOV R0, 0x0 ;  /* 0x0000000000007802 */ /* 0x000fe20000000f00 */
[----:B------:R-:W-:Y:S01]  /*1080*/  ULDC.64 UR4, c[0x4][0x68] ;  /* 0x01001a0000047ab9 */ /* 0x000fe20000000a00 */
[----:B------:R-:W-:Y:S01]  /*1090*/  ULDC.64 UR6, c[0x4][0x8] ;  /* 0x0100020000067ab9 */ /* 0x000fe20000000a00 */
[----:B01----:R-:W-:Y:S01]  /*10a0*/  IMAD.U32 R4, RZ, RZ, UR4 ;  /* 0x00000004ff047e24 */ /* 0x003fe2000f8e00ff */
[----:B------:R0:W1:Y:S01]  /*10b0*/  LDC.64 R14, c[0x4][R0] ;  /* 0x01000000000e7b82 */ /* 0x0000620000000a00 */
[----:B------:R-:W-:Y:S01]  /*10c0*/  IMAD.U32 R5, RZ, RZ, UR5 ;  /* 0x00000005ff057e24 */ /* 0x000fe2000f8e00ff */
[----:B------:R-:W-:Y:S01]  /*10d0*/  ULDC.64 UR4, c[0x4][0x70] ;  /* 0x01001c0000047ab9 */ /* 0x000fe20000000a00 */
[----:B------:R-:W-:Y:S01]  /*10e0*/  IMAD.U32 R10, RZ, RZ, UR6 ;  /* 0x00000006ff0a7e24 */ /* 0x000fe2000f8e00ff */
[----:B------:R-:W-:Y:S01]  /*10f0*/  MOV R13, RZ ;  /* 0x000000ff000d7202 */ /* 0x000fe20000000f00 */
[----:B------:R-:W-:Y:S02]  /*1100*/  IMAD.U32 R6, RZ, RZ, UR4 ;  /* 0x00000004ff067e24 */ /* 0x000fe4000f8e00ff */
[----:B------:R-:W-:-:S02]  /*1110*/  IMAD.U32 R7, RZ, RZ, UR5 ;  /* 0x00000005ff077e24 */ /* 0x000fc4000f8e00ff */
[----:B------:R-:W-:Y:S02]  /*1120*/  IMAD.U32 R11, RZ, RZ, UR7 ;  /* 0x00000007ff0b7e24 */ /* 0x000fe4000f8e00ff */
[----:B------:R-:W-:Y:S02]  /*1130*/  IMAD.MOV.U32 R8, RZ, RZ, 0x1e1 ;  /* 0x000001e1ff087424 */ /* 0x000fe400078e00ff */
[----:B0-----:R-:W-:-:S07]  /*1140*/  IMAD.MOV.U32 R12, RZ, RZ, 0x1 ;  /* 0x00000001ff0c7424 */ /* 0x001fce00078e00ff */
[----:B------:R-:W-:-:S07]  /*1150*/  LEPC R20, `(.L_x_13) ;  /* 0x000000001014794e */ /* 0x000fce0000000000 */
[----:B-1---5:R-:W-:Y:S05]  /*1160*/  CALL.ABS.NOINC R14 ;  /* 0x000000000e007343 */ /* 0x022fea0003c00000 */
.L_x_13:
[----:B------:R-:W-:-:S13]  /*1170*/  ISETP.NE.AND P0, PT, R102, 0x3, PT ;  /* 0x000000036600780c */ /* 0x000fda0003f05270 */
[----:B------:R-:W-:Y:S05]  /*1180*/  @!P0 BRA `(.L_x_14) ;  /* 0x0000000000048947 */ /* 0x000fea0003800000 */
[----:B------:R-:W-:Y:S01]  /*1190*/  BPT.TRAP 0x1 ;  /* 0x000000040000795c */ /* 0x000fe20000300000 */
.L_x_14:
[----:B------:R-:W-:Y:S02]  /*11a0*/  IMAD.U32 R3, RZ, RZ, UR39 ;  /* 0x00000027ff037e24 */ /* 0x000fe4000f8e00ff */
[----:B------:R-:W-:-:S03]  /*11b0*/  IMAD.U32 R0, RZ, RZ, UR38 ;  /* 0x00000026ff007e24 */ /* 0x000fc6000f8e00ff */
[----:B------:R-:W-:Y:S02]  /*11c0*/  LEA R3, R3, UR42, 0x3 ;  /* 0x0000002a03037c11 */ /* 0x000fe4000f8e18ff */
[----:B------:R-:W-:-:S04]  /*11d0*/  SHF.L.U32 R0, R0, 0x1f, RZ ;  /* 0x0000001f00007819 */ /* 0x000fc800000006ff */
[----:B------:R2:W3:Y:S01]  /*11e0*/  SYNCS.PHASECHK.TRANS64.TRYWAIT P1, [R3+URZ], R0 ;  /* 0x00000000030075a7 */ /* 0x0004e2000802017f */
[----:B------:R-:W-:Y:S05]  /*11f0*/  @!P0 BRA `(.L_x_15) ;  /* 0x0000000000048947 */ /* 0x000fea0003800000 */
[----:B------:R-:W-:Y:S01]  /*1200*/  BPT.TRAP 0x1 ;  /* 0x000000040000795c */ /* 0x000fe20000300000 */
.L_x_15:
[----:B---3--:R-:W-:Y:S05]  /*1210*/  @P1 BRA `(.L_x_16) ;  /* 0x0000000000081947 */ /* 0x008fea0003800000 */
[----:B------:R-:W3:Y:S02]  /*1220*/  SYNCS.PHASECHK.TRANS64.TRYWAIT P1, [R3+URZ], R0 ;  /* 0x00000000030075a7 */ /* 0x000ee4000802017f */
[----:B---3--:R-:W-:Y:S05]  /*1230*/  @!P1 BRA `(.L_x_17) ;  /* 0x0000007800549947 */ /* 0x008fea0003800000 */
.L_x_16:
[----:B------:R-:W-:-:S04]  /*1240*/  UISETP.LT.AND UP0, UPT, UR40, 0x1, UPT ;  /* 0x000000012800788c */ /* 0x000fc8000bf01270 */
[----:B------:R-:W-:-:S04]  /*1250*/  USEL UR4, UR40, 0x1, UP0 ;  /* 0x0000000128047887 */ /* 0x000fc80008000000 */
[----:B------:R-:W-:-:S06]  /*1260*/  UIADD3 UR4, UR40, -UR4, URZ ;  /* 0x8000000428047290 */ /* 0x000fcc000fffe03f */
[----:B--23--:R-:W-:Y:S01]  /*1270*/  IMAD.U32 R0, RZ, RZ, UR4 ;  /* 0x00000004ff007e24 */ /* 0x00cfe2000f8e00ff */
[----:B------:R-:W-:Y:S05]  /*1280*/  WARPSYNC.ALL ;  /* 0x0000000000007948 */ /* 0x000fea0003800000 */
[----:B------:R-:W-:Y:S01]  /*1290*/  ISETP.GE.AND P1, PT, R0, 0x1, PT ;  /* 0x000000010000780c */ /* 0x000fe20003f26270 */
[----:B------:R-:W-:Y:S01]  /*12a0*/  UIADD3 UR4, UR42, 0x28100, URZ ;  /* 0x000281002a047890 */ /* 0x000fe2000fffe03f */
[----:B------:R-:W-:Y:S01]  /*12b0*/  WARPGROUP.ARRIVE ;  /* 0x00000000000079c5 */ /* 0x000fe20000000000 */
[----:B------:R-:W-:Y:S01]  /*12c0*/  UMOV UR9, 0x40000040 ;  /* 0x4000004000097882 */ /* 0x000fe20000000000 */
[----:B------:R-:W-:Y:S01]  /*12d0*/  UMOV UR11, 0x40000040 ;  /* 0x40000040000b7882 */ /* 0x000fe20000000000 */
[----:B------:R-:W-:-:S04]  /*12e0*/  USHF.R.U32.HI UR4, URZ, 0x4, UR4 ;  /* 0x000000043f047899 */ /* 0x000fc80008011604 */
[----:B------:R-:W-:Y:S02]  /*12f0*/  ULOP3.LUT UR5, UR4, 0x3fff, URZ, 0xc0, !UPT ;  /* 0x00003fff04057892 */ /* 0x000fe4000f8ec03f */
[----:B------:R-:W-:Y:S02]  /*1300*/  ULOP3.LUT UR4, UR41, 0x10000, URZ, 0xfc, !UPT ;  /* 0x0001000029047892 */ /* 0x000fe4000f8efc3f */
[----:B------:R-:W-:Y:S02]  /*1310*/  ULOP3.LUT UR5, UR5, 0x10000, URZ, 0xfc, !UPT ;  /* 0x0001000005057892 */ /* 0x000fe4000f8efc3f */
[----:B------:R-:W-:Y:S02]  /*1320*/  ULEA UR7, UR39, UR4, 0xb ;  /* 0x0000000427077291 */ /* 0x000fe4000f8e583f */
[----:B------:R-:W-:Y:S02]  /*1330*/  ULEA UR6, UR39, UR5, 0x9 ;  /* 0x0000000527067291 */ /* 0x000fe4000f8e483f */
[----:B------:R-:W-:-:S03]  /*1340*/  UIADD3 UR12, UR7, 0x400, URZ ;  /* 0x00000400070c7890 */ /* 0x000fc6000fffe03f */
[----:B------:R-:W-:Y:S02]  /*1350*/  UMOV UR8, UR7 ;  /* 0x0000000700087c82 */ /* 0x000fe40008000000 */
[----:B------:R-:W-:Y:S02]  /*1360*/  UMOV UR10, UR6 ;  /* 0x00000006000a7c82 */ /* 0x000fe40008000000 */
[----:B------:R-:W-:Y:S01]  /*1370*/  HGMMA.64x64x16.F32 R56, gdesc[UR8], RZ, !UPT, gsb0 ;  /* 0x00e00000083879f0 */ /* 0x000fe2000c0008ff */
[----:B------:R-:W-:Y:S01]  /*1380*/  UMOV UR8, UR12 ;  /* 0x0000000c00087c82 */ /* 0x000fe20008000000 */
[----:B------:R-:W-:Y:S01]  /*1390*/  UMOV UR9, 0x40000040 ;  /* 0x4000004000097882 */ /* 0x000fe20000000000 */
[----:B------:R-:W-:Y:S01]  /*13a0*/  UIADD3 UR12, UR7, 0x402, URZ ;  /* 0x00000402070c7890 */ /* 0x000fe2000fffe03f */
[----:B------:R-:W-:Y:S02]  /*13b0*/  WARPGROUP.DEPBAR.LE gsb0, 0x0 ;  /* 0x00008000000079c5 */ /* 0x000fe40000010000 */
[----:B------:R-:W-:-:S06]  /*13c0*/  WARPGROUP.ARRIVE ;  /* 0x00000000000079c5 */ /* 0x000fcc0000000000 */
[----:B------:R-:W-:Y:S01]  /*13d0*/  HGMMA.64x64x16.F32 R24, gdesc[UR8], RZ, !UPT, gsb0 ;  /* 0x00e00000081879f0 */ /* 0x000fe2000c0008ff */
[----:B------:R-:W-:Y:S02]  /*13e0*/  UIADD3 UR8, UR7, 0x2, URZ ;  /* 0x0000000207087890 */ /* 0x000fe4000fffe03f */
[----:B------:R-:W-:Y:S01]  /*13f0*/  UIADD3 UR10, UR6, 0x2, URZ ;  /* 0x00000002060a7890 */ /* 0x000fe2000fffe03f */
[----:B------:R-:W-:Y:S01]  /*1400*/  UMOV UR9, 0x40000040 ;  /* 0x4000004000097882 */ /* 0x000fe20000000000 */
[----:B------:R-:W-:Y:S01]  /*1410*/  UMOV UR11, 0x40000040 ;  /* 0x40000040000b7882 */ /* 0x000fe20000000000 */
[----:B------:R-:W-:Y:S02]  /*1420*/  WARPGROUP.DEPBAR.LE gsb0, 0x0 ;  /* 0x00008000000079c5 */ /* 0x000fe40000010000 */
[----:B------:R-:W-:-:S06]  /*1430*/  WARPGROUP.ARRIVE ;  /* 0x00000000000079c5 */ /* 0x000fcc0000000000 */
[----:B------:R-:W-:Y:S01]  /*1440*/  HGMMA.64x64x16.F32 R56, gdesc[UR8], R56, gsb0 ;  /* 0x00e00000083879f0 */ /* 0x000fe20008000838 */
[----:B------:R-:W-:Y:S01]  /*1450*/  UMOV UR8, UR12 ;  /* 0x0000000c00087c82 */ /* 0x000fe20008000000 */
[----:B------:R-:W-:Y:S01]  /*1460*/  UMOV UR9, 0x40000040 ;  /* 0x4000004000097882 */ /* 0x000fe20000000000 */
[----:B------:R-:W-:Y:S01]  /*1470*/  UIADD3 UR12, UR7, 0x404, URZ ;  /* 0x00000404070c7890 */ /* 0x000fe2000fffe03f */
[----:B------:R-:W-:Y:S02]  /*1480*/  WARPGROUP.DEPBAR.LE gsb0, 0x0 ;  /* 0x00008000000079c5 */ /* 0x000fe40000010000 */
[----:B------:R-:W-:-:S06]  /*1490*/  WARPGROUP.ARRIVE ;  /* 0x00000000000079c5 */ /* 0x000fcc0000000000 */
[----:B------:R-:W-:Y:S01]  /*14a0*/  HGMMA.64x64x16.F32 R24, gdesc[UR8], R24, gsb0 ;  /* 0x00e00000081879f0 */ /* 0x000fe20008000818 */
        /* <DEDUP_REMOVED lines=9> */
[----:B------:R-:W-:Y:S02]  /*1540*/  WARPGROUP.DEPBAR.LE gsb0, 0x0 ;  /* 0x00008000000079c5 */ /* 0x000fe40000010000 */
[----:B------:R-:W-:-:S06]  /*1550*/  WARPGROUP.ARRIVE ;  /* 0x00000000000079c5 */ /* 0x000fcc0000000000 */
[----:B------:R-:W-:Y:S01]  /*1560*/  HGMMA.64x64x16.F32 R24, gdesc[UR8], R24, gsb0 ;  /* 0x00e00000081879f0 */ /* 0x000fe20008000818 */
[----:B------:R-:W-:Y:S02]  /*1570*/  UIADD3 UR8, UR7, 0x6, URZ ;  /* 0x0000000607087890 */ /* 0x000fe4000fffe03f */
[----:B------:R-:W-:Y:S01]  /*1580*/  UIADD3 UR10, UR6, 0x6, URZ ;  /* 0x00000006060a7890 */ /* 0x000fe2000fffe03f */
[----:B------:R-:W-:Y:S01]  /*1590*/  UMOV UR9, 0x40000040 ;  /* 0x4000004000097882 */ /* 0x000fe20000000000 */
[----:B------:R-:W-:Y:S01]  /*15a0*/  UMOV UR11, 0x40000040 ;  /* 0x40000040000b7882 */ /* 0x000fe20000000000 */
[----:B------:R-:W-:Y:S01]  /*15b0*/  UIADD3 UR7, UR7, 0x406, URZ ;  /* 0x0000040607077890 */ /* 0x000fe2000fffe03f */
[----:B------:R-:W-:Y:S02]  /*15c0*/  WARPGROUP.DEPBAR.LE gsb0, 0x0 ;  /* 0x00008000000079c5 */ /* 0x000fe40000010000 */
[----:B------:R-:W-:-:S06]  /*15d0*/  WARPGROUP.ARRIVE ;  /* 0x00000000000079c5 */ /* 0x000fcc0000000000 */
[----:B------:R-:W-:Y:S01]  /*15e0*/  HGMMA.64x64x16.F32 R56, gdesc[UR8], R56, gsb0 ;  /* 0x00e00000083879f0 */ /* 0x000fe20008000838 */
[----:B------:R-:W-:Y:S01]  /*15f0*/  UMOV UR8, UR7 ;  /* 0x0000000700087c82 */ /* 0x000fe20008000000 */
[----:B------:R-:W-:Y:S01]  /*1600*/  UMOV UR9, 0x40000040 ;  /* 0x4000004000097882 */ /* 0x000fe20000000000 */
[----:B------:R-:W-:Y:S02]  /*1610*/  WARPGROUP.DEPBAR.LE gsb0, 0x0 ;  /* 0x00008000000079c5 */ /* 0x000fe40000010000 */
[----:B------:R-:W-:-:S06]  /*1620*/  WARPGROUP.ARRIVE ;  /* 0x00000000000079c5 */ /* 0x000fcc0000000000 */
[----:B------:R-:W-:Y:S03]  /*1630*/  HGMMA.64x64x16.F32 R24, gdesc[UR8], R24, gsb0 ;  /* 0x00e00000081879f0 */ /* 0x000fe60008000818 */
[----:B------:R-:W-:Y:S02]  /*1640*/  WARPGROUP.DEPBAR.LE gsb0, 0x0 ;  /* 0x00008000000079c5 */ /* 0x000fe40000010000 */
[----:B------:R-:W-:Y:S05]  /*1650*/  @!P1 BRA `(.L_x_18) ;  /* 0x0000000400789947 */ /* 0x000fea0003800000 */
[----:B------:R-:W-:-:S04]  /*1660*/  UIADD3 UR6, UR39, 0x1, URZ ;  /* 0x0000000127067890 */ /* 0x000fc8000fffe03f */
[----:B------:R-:W-:-:S04]  /*1670*/  UISETP.NE.AND UP0, UPT, UR6, 0x5, UPT ;  /* 0x000000050600788c */ /* 0x000fc8000bf05270 */
[----:B------:R-:W-:Y:S02]  /*1680*/  USEL UR7, URZ, 0x1, UP0 ;  /* 0x000000013f077887 */ /* 0x000fe40008000000 */
[----:B------:R-:W-:Y:S02]  /*1690*/  USEL UR6, UR6, URZ, UP0 ;  /* 0x0000003f06067287 */ /* 0x000fe40008000000 */
[----:B------:R-:W-:-:S06]  /*16a0*/  ULOP3.LUT UR7, UR38, UR7, URZ, 0x3c, !UPT ;  /* 0x0000000726077292 */ /* 0x000fcc000f8e3c3f */
[----:B01----:R-:W-:Y:S01]  /*16b0*/  IMAD.U32 R5, RZ, RZ, UR7 ;  /* 0x00000007ff057e24 */ /* 0x003fe2000f8e00ff */
[----:B------:R-:W-:-:S06]  /*16c0*/  UMOV UR7, UR39 ;  /* 0x0000002700077c82 */ /* 0x000fcc0008000000 */
.L_x_25:
[----:B01----:R-:W-:Y:S05]  /*16d0*/  @!P0 BRA `(.L_x_19) ;  /* 0x0000000000048947 */ /* 0x003fea0003800000 */
[----:B------:R-:W-:Y:S01]  /*16e0*/  BPT.TRAP 0x1 ;  /* 0x000000040000795c */ /* 0x000fe20000300000 */
.L_x_19:
[----:B------:R-:W0:Y:S01]  /*16f0*/  S2UR UR9, SR_CgaCtaId ;  /* 0x00000000000979c3 */ /* 0x000e220000008800 */
[----:B------:R-:W-:Y:S01]  /*1700*/  UMOV UR8, 0x400 ;  /* 0x0000040000087882 */ /* 0x000fe20000000000 */
[----:B------:R-:W-:Y:S01]  /*1710*/  SHF.L.U32 R3, R5, 0x1f, RZ ;  /* 0x0000001f05037819 */ /* 0x000fe200000006ff */
[----:B0-----:R-:W-:-:S04]  /*1720*/  ULEA UR15, UR9, UR8, 0x18 ;  /* 0x00000008090f7291 */ /* 0x001fc8000f8ec03f */
[----:B------:R-:W-:-:S09]  /*1730*/  ULEA UR8, UR6, UR15, 0x3 ;  /* 0x0000000f06087291 */ /* 0x000fd2000f8e183f */
[----:B------:R0:W1:Y:S01]  /*1740*/  SYNCS.PHASECHK.TRANS64.TRYWAIT P1, [UR8], R3 ;  /* 0x00000003ff0075a7 */ /* 0x0000620008020148 */
[----:B------:R-:W-:Y:S05]  /*1750*/  @!P0 BRA `(.L_x_20) ;  /* 0x0000000000048947 */ /* 0x000fea0003800000 */
[----:B------:R-:W-:Y:S01]  /*1760*/  BPT.TRAP 0x1 ;  /* 0x000000040000795c */ /* 0x000fe20000300000 */
.L_x_20:
[----:B-1----:R-:W-:Y:S05]  /*1770*/  @P1 BRA `(.L_x_21) ;  /* 0x0000000000081947 */ /* 0x002fea0003800000 */
[----:B------:R-:W1:Y:S02]  /*1780*/  SYNCS.PHASECHK.TRANS64.TRYWAIT P1, [UR8], R3 ;  /* 0x00000003ff0075a7 */ /* 0x000e640008020148 */
[----:B-1----:R-:W-:Y:S05]  /*1790*/  @!P1 BRA `(.L_x_22) ;  /* 0x0000007400109947 */ /* 0x002fea0003800000 */
.L_x_21:
[----:B------:R-:W-:Y:S01]  /*17a0*/  ULEA UR12, UR6, UR5, 0x9 ;  /* 0x00000005060c7291 */ /* 0x000fe2000f8e483f */
[----:B------:R-:W-:Y:S01]  /*17b0*/  WARPGROUP.ARRIVE ;  /* 0x00000000000079c5 */ /* 0x000fe20000000000 */
[----:B------:R-:W-:Y:S01]  /*17c0*/  ULEA UR13, UR6, UR4, 0xb ;  /* 0x00000004060d7291 */ /* 0x000fe2000f8e583f */
[----:B------:R-:W-:Y:S01]  /*17d0*/  UMOV UR11, 0x40000040 ;  /* 0x40000040000b7882 */ /* 0x000fe20000000000 */
[----:B------:R-:W-:Y:S02]  /*17e0*/  UMOV UR9, 0x40000040 ;  /* 0x4000004000097882 */ /* 0x000fe40000000000 */
[----:B------:R-:W-:Y:S01]  /*17f0*/  UIADD3 UR14, UR13, 0x400, URZ ;  /* 0x000004000d0e7890 */ /* 0x000fe2000fffe03f */
[----:B------:R-:W-:Y:S02]  /*1800*/  UMOV UR10, UR12 ;  /* 0x0000000c000a7c82 */ /* 0x000fe40008000000 */
[----:B------:R-:W-:Y:S02]  /*1810*/  UMOV UR8, UR13 ;  /* 0x0000000d00087c82 */ /* 0x000fe40008000000 */
[----:B------:R-:W-:Y:S01]  /*1820*/  HGMMA.64x64x16.F32 R56, gdesc[UR8], R56, gsb0 ;  /* 0x00e00000083879f0 */ /* 0x000fe20008000838 */
[----:B------:R-:W-:Y:S01]  /*1830*/  UMOV UR9, 0x40000040 ;  /* 0x4000004000097882 */ /* 0x000fe20000000000 */
[----:B------:R-:W-:Y:S01]  /*1840*/  UMOV UR8, UR14 ;  /* 0x0000000e00087c82 */ /* 0x000fe20008000000 */
[----:B------:R-:W-:Y:S01]  /*1850*/  UIADD3 UR14, UR13, 0x402, URZ ;  /* 0x000004020d0e7890 */ /* 0x000fe2000fffe03f */
[----:B------:R-:W-:-:S02]  /*1860*/  WARPGROUP.DEPBAR.LE gsb0, 0x0 ;  /* 0x00008000000079c5 */ /* 0x000fc40000010000 */
        /* <DEDUP_REMOVED lines=42> */
[----:B------:R-:W-:Y:S01]  /*1b10*/  BPT.TRAP 0x1 ;  /* 0x000000040000795c */ /* 0x000fe20000300000 */
.L_x_23:
[----:B------:R-:W-:Y:S01]  /*1b20*/  ULEA UR8, UR7, UR15, 0x3 ;  /* 0x0000000f07087291 */ /* 0x000fe2000f8e183f */
[----:B------:R-:W-:-:S03]  /*1b30*/  ISETP.GT.U32.AND P1, PT, R19, 0x1, PT ;  /* 0x000000011300780c */ /* 0x000fc60003f24070 */
[----:B------:R-:W-:-:S04]  /*1b40*/  UIADD3 UR8, UR8, 0x28, URZ ;  /* 0x0000002808087890 */ /* 0x000fc8000fffe03f */
[----:B------:R-:W-:-:S09]  /*1b50*/  UPRMT UR8, URZ, 0x654, UR8 ;  /* 0x000006543f087896 */ /* 0x000fd20008000008 */
[----:B------:R-:W-:Y:S01]  /*1b60*/  SYNCS.ARRIVE.TRANS64.RED.A1T0 RZ, [UR8], RZ ;  /* 0x000000ffffff79a7 */ /* 0x000fe20008100408 */
[----:B------:R-:W-:Y:S05]  /*1b70*/  @P1 BRA `(.L_x_24) ;  /* 0x0000000000041947 */ /* 0x000fea0003800000 */
[----:B------:R-:W-:Y:S01]  /*1b80*/  BPT.TRAP 0x1 ;  /* 0x000000040000795c */ /* 0x000fe20000300000 */
.L_x_24:
[----:B------:R-:W-:Y:S01]  /*1b90*/  UIADD3 UR6, UR6, 0x1, URZ ;  /* 0x0000000106067890 */ /* 0x000fe2000fffe03f */
[C---:B------:R-:W-:Y:S01]  /*1ba0*/  ISETP.GT.AND P1, PT, R0.reuse, 0x1, PT ;  /* 0x000000010000780c */ /* 0x040fe20003f24270 */
[----:B------:R-:W-:Y:S01]  /*1bb0*/  UIADD3 UR7, UR7, 0x1, URZ ;  /* 0x0000000107077890 */ /* 0x000fe2000fffe03f */
[----:B------:R-:W-:Y:S01]  /*1bc0*/  VIADD R0, R0, 0xffffffff ;  /* 0xffffffff00007836 */ /* 0x000fe20000000000 */
[----:B------:R-:W-:Y:S02]  /*1bd0*/  UISETP.NE.AND UP0, UPT, UR6, 0x5, UPT ;  /* 0x000000050600788c */ /* 0x000fe4000bf05270 */
[----:B------:R-:W-:Y:S02]  /*1be0*/  UISETP.NE.AND UP1, UPT, UR7, 0x5, UPT ;  /* 0x000000050700788c */ /* 0x000fe4000bf25270 */
[----:B------:R-:W-:Y:S02]  /*1bf0*/  USEL UR8, URZ, 0x1, UP0 ;  /* 0x000000013f087887 */ /* 0x000fe40008000000 */
[----:B------:R-:W-:-:S02]  /*1c00*/  USEL UR6, UR6, URZ, UP0 ;  /* 0x0000003f06067287 */ /* 0x000fc40008000000 */
[----:B------:R-:W-:Y:S02]  /*1c10*/  USEL UR7, UR7, URZ, UP1 ;  /* 0x0000003f07077287 */ /* 0x000fe40008800000 */
[----:B------:R-:W-:Y:S01]  /*1c20*/  LOP3.LUT R5, R5, UR8, RZ, 0x3c, !PT ;  /* 0x0000000805057c12 */ /* 0x000fe2000f8e3cff */
[----:B------:R-:W-:Y:S09]  /*1c30*/  @P1 BRA `(.L_x_25) ;  /* 0xfffffff800a41947 */ /* 0x000ff2000383ffff */
.L_x_18:
[----:B------:R-:W2:Y:S02]  /*1c40*/  LDC R0, c[0x0][0x28c] ;  /* 0x0000a300ff007b82 */ /* 0x000ea40000000800 */
[----:B--2---:R-:W-:-:S13]  /*1c50*/  ISETP.GE.AND P1, PT, R0, 0x1, PT ;  /* 0x000000010000780c */ /* 0x004fda0003f26270 */
[----:B------:R-:W-:Y:S05]  /*1c60*/  @!P1 BRA `(.L_x_26) ;  /* 0x0000000000489947 */ /* 0x000fea0003800000 */
[----:B------:R-:W-:Y:S05]  /*1c70*/  @!P0 BRA `(.L_x_27) ;  /* 0x0000000000048947 */ /* 0x000fea0003800000 */
[----:B------:R-:W-:Y:S01]  /*1c80*/  BPT.TRAP 0x1 ;  /* 0x000000040000795c */ /* 0x000fe20000300000 */
.L_x_27:
[----:B------:R-:W2:Y:S01]  /*1c90*/  S2UR UR7, SR_CgaCtaId ;  /* 0x00000000000779c3 */ /* 0x000ea20000008800 */
[----:B------:R-:W-:Y:S01]  /*1ca0*/  UISETP.LT.AND UP0, UPT, UR40, 0x1, UPT ;  /* 0x000000012800788c */ /* 0x000fe2000bf01270 */
[----:B------:R-:W-:-:S03]  /*1cb0*/  ISETP.GT.U32.AND P0, PT, R19, 0x1, PT ;  /* 0x000000011300780c */ /* 0x000fc60003f04070 */
[----:B------:R-:W-:-:S04]  /*1cc0*/  USEL UR6, UR40, 0x1, UP0 ;  /* 0x0000000128067887 */ /* 0x000fc80008000000 */
[----:B------:R-:W-:-:S04]  /*1cd0*/  UIADD3 UR6, UR39, UR40, -UR6 ;  /* 0x0000002827067290 */ /* 0x000fc8000fffe806 */
[----:B------:R-:W-:-:S04]  /*1ce0*/  UIMAD.WIDE.U32 UR4, UR6, -0x33333333, URZ ;  /* 0xcccccccd060478a5 */ /* 0x000fc8000f8e003f */
[----:B------:R-:W-:-:S03]  /*1cf0*/  USHF.R.U32.HI UR4, URZ, 0x2, UR5 ;  /* 0x000000023f047899 */ /* 0x000fc60008011605 */
[----:B------:R-:W-:Y:S01]  /*1d00*/  UMOV UR5, 0x400 ;  /* 0x0000040000057882 */ /* 0x000fe20000000000 */
[----:B------:R-:W-:Y:S02]  /*1d10*/  UIMAD UR6, UR4, -0x5, UR6 ;  /* 0xfffffffb040678a4 */ /* 0x000fe4000f8e0206 */
[----:B--2---:R-:W-:-:S04]  /*1d20*/  ULEA UR5, UR7, UR5, 0x18 ;  /* 0x0000000507057291 */ /* 0x004fc8000f8ec03f */
[----:B------:R-:W-:-:S04]  /*1d30*/  ULEA UR6, UR6, UR5, 0x3 ;  /* 0x0000000506067291 */ /* 0x000fc8000f8e183f */
[----:B------:R-:W-:-:S04]  /*1d40*/  UIADD3 UR6, UR6, 0x28, URZ ;  /* 0x0000002806067890 */ /* 0x000fc8000fffe03f */
[----:B------:R-:W-:-:S09]  /*1d50*/  UPRMT UR6, URZ, 0x654, UR6 ;  /* 0x000006543f067896 */ /* 0x000fd20008000006 */
[----:B------:R-:W-:Y:S01]  /*1d60*/  SYNCS.ARRIVE.TRANS64.RED.A1T0 RZ, [UR6], RZ ;  /* 0x000000ffffff79a7 */ /* 0x000fe20008100406 */
[----:B------:R-:W-:Y:S05]  /*1d70*/  @P0 BRA `(.L_x_26) ;  /* 0x0000000000040947 */ /* 0x000fea0003800000 */
[----:B------:R-:W-:Y:S01]  /*1d80*/  BPT.TRAP 0x1 ;  /* 0x000000040000795c */ /* 0x000fe20000300000 */
.L_x_26:
[----:B------:R-:W2:Y:S01]  /*1d90*/  LDC R6, c[0x0][0x288] ;  /* 0x0000a200ff067b82 */ /* 0x000ea20000000800 */
[----:B01----:R-:W-:Y:S01]  /*1da0*/  LOP3.LUT R5, R18, 0x3, RZ, 0xc0, !PT ;  /* 0x0000000312057812 */ /* 0x003fe200078ec0ff */
[----:B------:R-:W-:Y:S01]  /*1db0*/  IMAD.SHL.U32 R11, R90, 0x40, RZ ;  /* 0x000000405a0b7824 */ /* 0x000fe200078e00ff */
[----:B------:R-:W-:Y:S01]  /*1dc0*/  SHF.R.U32.HI R3, RZ, 0x2, R18 ;  /* 0x00000002ff037819 */ /* 0x000fe20000011612 */
[----:B------:R-:W-:Y:S01]  /*1dd0*/  UIADD3 UR39, UR40, UR39, URZ ;  /* 0x0000002728277290 */ /* 0x000fe2000fffe03f */
[----:B------:R-:W-:Y:S01]  /*1de0*/  LOP3.LUT R4, R18, 0x60, RZ, 0xc0, !PT ;  /* 0x0000006012047812 */ /* 0x000fe200078ec0ff */
[----:B------:R-:W-:Y:S01]  /*1df0*/  ULDC UR7, c[0x0][0x284] ;  /* 0x0000a10000077ab9 */ /* 0x000fe20000000800 */
[----:B------:R-:W-:Y:S01]  /*1e00*/  LOP3.LUT R0, R22, 0x1, RZ, 0xc0, !PT ;  /* 0x0000000116007812 */ /* 0x000fe200078ec0ff */
[----:B------:R-:W-:Y:S01]  /*1e10*/  UISETP.GT.U32.AND UP0, UPT, UR39, 0x4, UPT ;  /* 0x000000042700788c */ /* 0x000fe2000bf04070 */
[----:B------:R-:W-:Y:S01]  /*1e20*/  LOP3.LUT R3, R3, 0x7, RZ, 0xc0, !PT ;  /* 0x0000000703037812 */ /* 0x000fe200078ec0ff */
[----:B------:R-:W-:Y:S01]  /*1e30*/  UISETP.GE.U32.AND UP1, UPT, UR40, 0x5, UPT ;  /* 0x000000052800788c */ /* 0x000fe2000bf26070 */
[----:B------:R-:W-:Y:S01]  /*1e40*/  SHF.R.U32.HI R4, RZ, 0x1, R4 ;  /* 0x00000001ff047819 */ /* 0x000fe20000011604 */
[----:B------:R-:W-:Y:S01]  /*1e50*/  IMAD.SHL.U32 R8, R0, 0x40, RZ ;  /* 0x0000004000087824 */ /* 0x000fe200078e00ff */
[----:B------:R-:W-:Y:S01]  /*1e60*/  UISETP.LT.U32.AND UP0, UPT, UR40, 0x5, UP0 ;  /* 0x000000052800788c */ /* 0x000fe20008701070 */
[----:B------:R-:W-:Y:S01]  /*1e70*/  SHF.R.S32.HI R21, RZ, 0x1f, R23 ;  /* 0x0000001fff157819 */ /* 0x000fe20000011417 */
[----:B------:R-:W-:Y:S01]  /*1e80*/  ULDC.64 UR8, c[0x0][0x5d0] ;  /* 0x0001740000087ab9 */ /* 0x000fe20000000a00 */
[--C-:B------:R-:W-:Y:S01]  /*1e90*/  IADD3 R7, RZ, -R4, -R3.reuse ;  /* 0x80000004ff077210 */ /* 0x100fe20007ffe803 */
[----:B------:R-:W-:Y:S01]  /*1ea0*/  UIMAD.WIDE.U32 UR4, UR39, -0x33333333, URZ ;  /* 0xcccccccd270478a5 */ /* 0x000fe2000f8e003f */
[----:B------:R-:W-:Y:S01]  /*1eb0*/  LOP3.LUT R3, R8, 0x40, R3, 0xe2, !PT ;  /* 0x0000004008037812 */ /* 0x000fe200078ee203 */
[----:B------:R-:W-:Y:S01]  /*1ec0*/  USEL UR6, URZ, 0x1, !UP0 ;  /* 0x000000013f067887 */ /* 0x000fe2000c000000 */
[----:B------:R-:W-:Y:S01]  /*1ed0*/  IMAD R8, R21, UR8, RZ ;  /* 0x0000000815087c24 */ /* 0x000fe2000f8e02ff */
[----:B------:R-:W-:Y:S01]  /*1ee0*/  USHF.R.U32.HI UR4, URZ, 0x2, UR5 ;  /* 0x000000023f047899 */ /* 0x000fe20008011605 */
[----:B------:R-:W-:Y:S01]  /*1ef0*/  IMAD R0, R0, -0x40, R7 ;  /* 0xffffffc000007824 */ /* 0x000fe200078e0207 */
[----:B------:R-:W-:Y:S01]  /*1f00*/  ULOP3.LUT UR38, UR38, UR6, URZ, 0x3c, !UPT ;  /* 0x0000000626267292 */ /* 0x000fe2000f8e3c3f */
[----:B--2---:R-:W-:Y:S01]  /*1f10*/  IMAD R10, R5, -0x2, R6 ;  /* 0xfffffffe050a7824 */ /* 0x004fe200078e0206 */
[----:B------:R-:W-:Y:S01]  /*1f20*/  ISETP.GE.AND P0, PT, R11, R6, PT ;  /* 0x000000060b00720c */ /* 0x000fe20003f06270 */
[----:B------:R-:W-:Y:S01]  /*1f30*/  IMAD.SHL.U32 R5, R94, 0x100, RZ ;  /* 0x000001005e057824 */ /* 0x000fe200078e00ff */
[----:B------:R-:W-:Y:S01]  /*1f40*/  UIMAD UR39, UR4, -0x5, UR39 ;  /* 0xfffffffb042778a4 */ /* 0x000fe2000f8e0227 */
[----:B------:R-:W-:Y:S01]  /*1f50*/  IMAD.SHL.U32 R6, R18, 0x2, RZ ;  /* 0x0000000212067824 */ /* 0x000fe200078e00ff */
[----:B------:R-:W-:Y:S01]  /*1f60*/  @UP1 ULOP3.LUT UR38, UR38, 0x1, UR4, 0x78, !UPT ;  /* 0x0000000126261892 */ /* 0x000fe2000f8e7804 */
[----:B------:R-:W-:Y:S01]  /*1f70*/  IMAD.WIDE R94, R94, 0x100, RZ ;  /* 0x000001005e5e7825 */ /* 0x000fe200078e02ff */
[----:B------:R-:W-:-:S02]  /*1f80*/  ISETP.GE.OR P0, PT, R5, UR7, P0 ;  /* 0x0000000705007c0c */ /* 0x000fc40008706670 */
[----:B------:R-:W-:Y:S01]  /*1f90*/  LOP3.LUT R6, R11, 0x6, R6, 0xf8, !PT ;  /* 0x000000060b067812 */ /* 0x000fe200078ef806 */
[----:B------:R-:W-:Y:S01]  /*1fa0*/  IMAD R13, R23, UR9, R8 ;  /* 0x00000009170d7c24 */ /* 0x000fe2000f8e0208 */
[----:B------:R-:W-:Y:S01]  /*1fb0*/  LOP3.LUT R113, R94, R3, R4, 0xfe, !PT ;  /* 0x000000035e717212 */ /* 0x000fe200078efe04 */
[----:B------:R-:W-:Y:S01]  /*1fc0*/  IMAD.IADD R4, R10, 0x1, -R11 ;  /* 0x000000010a047824 */ /* 0x000fe200078e0a0b */
[----:B------:R-:W-:Y:S02]  /*1fd0*/  SHF.R.S32.HI R7, RZ, 0x1f, R6 ;  /* 0x0000001fff077819 */ /* 0x000fe40000011406 */
[----:B------:R-:W-:Y:S01]  /*1fe0*/  IADD3 R3, -R5, UR7, R0 ;  /* 0x0000000705037c10 */ /* 0x000fe2000fffe100 */
[----:B------:R-:W-:Y:S02]  /*1ff0*/  IMAD.MOV.U32 R0, RZ, RZ, -0x1 ;  /* 0xffffffffff007424 */ /* 0x000fe400078e00ff */
[----:B------:R-:W-:-:S04]  /*2000*/  IMAD.WIDE.U32 R8, R23, UR8, R6 ;  /* 0x0000000817087c25 */ /* 0x000fc8000f8e0006 */
[----:B------:R-:W-:Y:S01]  /*2010*/  IMAD.IADD R9, R9, 0x1, R13 ;  /* 0x0000000109097824 */ /* 0x000fe200078e020d */
[----:B------:R-:W-:Y:S06]  /*2020*/  @P0 BRA `(.L_x_28) ;  /* 0x0000004c007c0947 */ /* 0x000fec0003800000 */
[----:B------:R-:W0:Y:S01]  /*2030*/  LDC.64 R12, c[0x0][0x5c8] ;  /* 0x00017200ff0c7b82 */ /* 0x000e220000000a00 */
[----:B-----5:R-:W-:Y:S01]  /*2040*/  FSETP.NEU.AND P1, PT, R89, RZ, PT ;  /* 0x000000ff5900720b */ /* 0x020fe20003f2d000 */
[----:B------:R-:W-:Y:S01]  /*2050*/  BSSY B0, `(.L_x_28) ;  /* 0x00004dc000007945 */ /* 0x000fe20003800000 */
[----:B------:R-:W-:-:S04]  /*2060*/  ISETP.GT.AND P6, PT, R4, RZ, PT ;  /* 0x000000ff0400720c */ /* 0x000fc80003fc4270 */
[----:B------:R-:W-:Y:S01]  /*2070*/  ISETP.GT.AND P0, PT, R3, RZ, P6 ;  /* 0x000000ff0300720c */ /* 0x000fe20003704270 */
[-C--:B0-----:R-:W-:Y:S02]  /*2080*/  IMAD R10, R95, R12.reuse, RZ ;  /* 0x0000000c5f0a7224 */ /* 0x081fe400078e02ff */
[----:B------:R-:W-:-:S04]  /*2090*/  IMAD.WIDE.U32 R104, R113, R12, R8 ;  /* 0x0000000c71687225 */ /* 0x000fc800078e0008 */
[----:B------:R-:W-:-:S04]  /*20a0*/  IMAD R5, R113, R13, R10 ;  /* 0x0000000d71057224 */ /* 0x000fc800078e020a */
[----:B------:R-:W-:Y:S01]  /*20b0*/  IMAD.IADD R93, R105, 0x1, R5 ;  /* 0x00000001695d7824 */ /* 0x000fe200078e0205 */
[----:B------:R-:W-:Y:S06]  /*20c0*/  @!P1 BRA `(.L_x_29) ;  /* 0x0000003400789947 */ /* 0x000fec0003800000 */
[----:B------:R-:W0:Y:S01]  /*20d0*/  LDC.64 R14, c[0x0][0x5b8] ;  /* 0x00016e00ff0e7b82 */ /* 0x000e220000000a00 */
[----:B------:R-:W-:-:S07]  /*20e0*/  ULDC.64 UR4, c[0x0][0x5c0] ;  /* 0x0001700000047ab9 */ /* 0x000fce0000000a00 */
[----:B------:R-:W1:Y:S08]  /*20f0*/  LDC.64 R96, c[0x0][0x5b0] ;  /* 0x00016c00ff607b82 */ /* 0x000e700000000a00 */
[----:B------:R-:W2:Y:S01]  /*2100*/  LDC.64 R10, c[0x0][0x5a8] ;  /* 0x00016a00ff0a7b82 */ /* 0x000ea20000000a00 */
[-C--:B0-----:R-:W-:Y:S02]  /*2110*/  IMAD R8, R21, R14.reuse, RZ ;  /* 0x0000000e15087224 */ /* 0x081fe400078e02ff */
[----:B------:R-:W-:-:S04]  /*2120*/  IMAD.WIDE.U32 R20, R23, R14, R6 ;  /* 0x0000000e17147225 */ /* 0x000fc800078e0006 */
[----:B------:R-:W-:Y:S02]  /*2130*/  IMAD R103, R23, R15, R8 ;  /* 0x0000000f17677224 */ /* 0x000fe400078e0208 */
[-C--:B-1----:R-:W-:Y:S02]  /*2140*/  IMAD R8, R95, R96.reuse, RZ ;  /* 0x000000605f087224 */ /* 0x082fe400078e02ff */
[----:B------:R-:W-:Y:S02]  /*2150*/  IMAD.IADD R91, R21, 0x1, R103 ;  /* 0x00000001155b7824 */ /* 0x000fe400078e0267 */
[----:B------:R-:W-:Y:S02]  /*2160*/  IMAD.MOV.U32 R90, RZ, RZ, R20 ;  /* 0x000000ffff5a7224 */ /* 0x000fe400078e0014 */
[C---:B------:R-:W-:Y:S02]  /*2170*/  IMAD R109, R113.reuse, R97, R8 ;  /* 0x00000061716d7224 */ /* 0x040fe400078e0208 */
[----:B------:R-:W-:-:S04]  /*2180*/  IMAD.WIDE.U32 R8, R113, R96, R90 ;  /* 0x0000006071087225 */ /* 0x000fc800078e005a */
[----:B------:R-:W-:Y:S01]  /*2190*/  IMAD.IADD R5, R9, 0x1, R109 ;  /* 0x0000000109057824 */ /* 0x000fe200078e026d */
[----:B--2---:R-:W-:-:S04]  /*21a0*/  LEA R98, P1, R8, R10, 0x1 ;  /* 0x0000000a08627211 */ /* 0x004fc800078208ff */
[----:B------:R-:W-:-:S05]  /*21b0*/  LEA.HI.X R99, R8, R11, R5, 0x1, P1 ;  /* 0x0000000b08637211 */ /* 0x000fca00008f0c05 */
[----:B------:R-:W2:Y:S01]  /*21c0*/  @P0 LDG.E.LTC128B.U16 R5, desc[UR36][R98.64] ;  /* 0x0000002462050981 */ /* 0x000ea2000c1e1520 */
[----:B------:R-:W-:Y:S01]  /*21d0*/  ISETP.GT.AND P4, PT, R4, 0x1, PT ;  /* 0x000000010400780c */ /* 0x000fe20003f84270 */
[----:B------:R-:W-:Y:S01]  /*21e0*/  IMAD.WIDE.U32 R8, R113, R96, R6 ;  /* 0x0000006071087225 */ /* 0x000fe200078e0006 */
[----:B------:R-:W-:Y:S02]  /*21f0*/  BSSY B1, `(.L_x_30) ;  /* 0x0000013000017945 */ /* 0x000fe40003800000 */
[----:B------:R-:W-:Y:S01]  /*2200*/  P2R R107, PR, RZ, 0x10 ;  /* 0x00000010ff6b7803 */ /* 0x000fe20000000000 */
[----:B------:R-:W-:Y:S02]  /*2210*/  IMAD.IADD R9, R109, 0x1, R9 ;  /* 0x000000016d097824 */ /* 0x000fe400078e0209 */
[----:B------:R-:W-:-:S04]  /*2220*/  IMAD.WIDE.U32 R100, R23, R14, R8 ;  /* 0x0000000e17647225 */ /* 0x000fc800078e0008 */
[----:B------:R-:W-:Y:S01]  /*2230*/  IMAD.IADD R9, R103, 0x1, R101 ;  /* 0x0000000167097824 */ /* 0x000fe200078e0265 */
[----:B------:R-:W-:Y:S02]  /*2240*/  LEA R8, P2, R100, R10, 0x1 ;  /* 0x0000000a64087211 */ /* 0x000fe400078408ff */
[----:B------:R-:W-:Y:S02]  /*2250*/  SHF.L.U64.HI R101, R96, 0x3, R97 ;  /* 0x0000000360657819 */ /* 0x000fe40000010261 */
[----:B------:R-:W-:Y:S01]  /*2260*/  LEA.HI.X R9, R100, R11, R9, 0x1, P2 ;  /* 0x0000000b64097211 */ /* 0x000fe200010f0c09 */
[----:B------:R-:W-:Y:S02]  /*2270*/  IMAD.SHL.U32 R100, R96, 0x8, RZ ;  /* 0x0000000860647824 */ /* 0x000fe400078e00ff */
[----:B--2---:R-:W-:-:S05]  /*2280*/  HADD2.F32 R92, -RZ, R5.H0_H0 ;  /* 0x20000005ff5c7230 */ /* 0x004fca0000004100 */
[----:B------:R-:W-:Y:S01]  /*2290*/  FMUL R15, R92, R89 ;  /* 0x000000595c0f7220 */ /* 0x000fe20000400000 */
[----:B------:R-:W-:-:S03]  /*22a0*/  LEA R92, P1, R104, UR4, 0x1 ;  /* 0x00000004685c7c11 */ /* 0x000fc6000f8208ff */
[----:B------:R-:W-:Y:S01]  /*22b0*/  FFMA R15, R56, R88, R15 ;  /* 0x00000058380f7223 */ /* 0x000fe2000000000f */
[----:B------:R-:W-:Y:S02]  /*22c0*/  LEA.HI.X R93, R104, UR5, R93, 0x1, P1 ;  /* 0x00000005685d7c11 */ /* 0x000fe400088f0c5d */
[----:B------:R-:W-:Y:S02]  /*22d0*/  ISETP.GT.AND P1, PT, R3, RZ, P4 ;  /* 0x000000ff0300720c */ /* 0x000fe40002724270 */
[----:B------:R-:W-:-:S05]  /*22e0*/  F2FP.F16.F32.PACK_AB R15, RZ, R15 ;  /* 0x0000000fff0f723e */ /* 0x000fca00000000ff */
[----:B------:R0:W-:Y:S06]  /*22f0*/  @P0 STG.E.U16 desc[UR36][R92.64], R15 ;  /* 0x0000000f5c000986 */ /* 0x0001ec000c101524 */
[----:B------:R-:W-:Y:S05]  /*2300*/  @!P1 BRA `(.L_x_31) ;  /* 0x0000000000049947 */ /* 0x000fea0003800000 */
[----:B------:R1:W5:Y:S02]  /*2310*/  LDG.E.LTC128B.U16 R5, desc[UR36][R8.64+0x2] ;  /* 0x0000022408057981 */ /* 0x000364000c1e1520 */
.L_x_31:
[----:B------:R-:W-:Y:S05]  /*2320*/  BSYNC B1 ;  /* 0x0000000000017941 */ /* 0x000fea0003800000 */
.L_x_30:
[----:B-----5:R-:W-:Y:S01]  /*2330*/  HADD2.F32 R56, -RZ, R5.H0_H0 ;  /* 0x20000005ff387230 */ /* 0x020fe20000004100 */
[----:B------:R-:W-:Y:S01]  /*2340*/  ISETP.GT.AND P0, PT, R3, 0x8, P6 ;  /* 0x000000080300780c */ /* 0x000fe20003704270 */
[----:B------:R-:W-:-:S04]  /*2350*/  IMAD.WIDE.U32 R104, R113, R96, R100 ;  /* 0x0000006071687225 */ /* 0x000fc800078e0064 */
[----:B------:R-:W-:Y:S01]  /*2360*/  FMUL R56, R56, R89 ;  /* 0x0000005938387220 */ /* 0x000fe20000400000 */
[----:B------:R-:W-:Y:S01]  /*2370*/  IMAD.IADD R109, R109, 0x1, R105 ;  /* 0x000000016d6d7824 */ /* 0x000fe200078e0269 */
[----:B0-----:R-:W-:Y:S02]  /*2380*/  IADD3 R15, P2, R20, R104, RZ ;  /* 0x00000068140f7210 */ /* 0x001fe40007f5e0ff */
[----:B------:R-:W-:-:S03]  /*2390*/  FFMA R57, R57, R88, R56 ;  /* 0x0000005839397223 */ /* 0x000fc60000000038 */
[----:B------:R-:W-:Y:S01]  /*23a0*/  IMAD.X R98, R109, 0x1, R91, P2 ;  /* 0x000000016d627824 */ /* 0x000fe200010e065b */
[C---:B------:R-:W-:Y:S02]  /*23b0*/  LEA R56, P2, R15.reuse, R10, 0x1 ;  /* 0x0000000a0f387211 */ /* 0x040fe400078408ff */
[----:B------:R-:W-:Y:S02]  /*23c0*/  F2FP.F16.F32.PACK_AB R99, RZ, R57 ;  /* 0x00000039ff63723e */ /* 0x000fe400000000ff */
[----:B------:R-:W-:Y:S02]  /*23d0*/  LEA.HI.X R57, R15, R11, R98, 0x1, P2 ;  /* 0x0000000b0f397211 */ /* 0x000fe400010f0c62 */
[----:B------:R-:W-:Y:S01]  /*23e0*/  PRMT R15, R5, 0x7610, R15 ;  /* 0x00007610050f7816 */ /* 0x000fe2000000000f */
[----:B------:R0:W-:Y:S05]  /*23f0*/  @P1 STG.E.U16 desc[UR36][R92.64+0x2], R99 ;  /* 0x000002635c001986 */ /* 0x0001ea000c101524 */
[----:B------:R2:W3:Y:S01]  /*2400*/  @P0 LDG.E.LTC128B.U16 R15, desc[UR36][R56.64] ;  /* 0x00000024380f0981 */ /* 0x0004e2000c1e1520 */
[----:B------:R-:W-:Y:S01]  /*2410*/  IADD3 R104, P1, R6, R104, RZ ;  /* 0x0000006806687210 */ /* 0x000fe20007f3e0ff */
[----:B------:R-:W-:Y:S01]  /*2420*/  BSSY B1, `(.L_x_32) ;  /* 0x0000012000017945 */ /* 0x000fe20003800000 */
[----:B------:R-:W-:-:S03]  /*2430*/  SHF.L.U64.HI R111, R12, 0x4, R13 ;  /* 0x000000040c6f7819 */ /* 0x000fc6000001020d */
[----:B------:R-:W-:Y:S01]  /*2440*/  IMAD.X R105, R7, 0x1, R109, P1 ;  /* 0x0000000107697824 */ /* 0x000fe200008e066d */
[----:B------:R-:W-:Y:S01]  /*2450*/  ISETP.GT.AND P1, PT, R3, 0x8, P4 ;  /* 0x000000080300780c */ /* 0x000fe20002724270 */
[----:B------:R-:W-:Y:S02]  /*2460*/  IMAD.SHL.U32 R109, R12, 0x10, RZ ;  /* 0x000000100c6d7824 */ /* 0x000fe400078e00ff */
[----:B------:R-:W-:-:S03]  /*2470*/  IMAD.WIDE.U32 R104, R23, R14, R104 ;  /* 0x0000000e17687225 */ /* 0x000fc600078e0068 */
[----:B--2---:R-:W-:Y:S01]  /*2480*/  LEA R56, P3, R104, R10, 0x1 ;  /* 0x0000000a68387211 */ /* 0x004fe200078608ff */
[----:B---3--:R-:W-:-:S05]  /*2490*/  HADD2.F32 R98, -RZ, R15.H0_H0 ;  /* 0x2000000fff627230 */ /* 0x008fca0000004100 */
[----:B------:R-:W-:Y:S01]  /*24a0*/  FMUL R5, R98, R89 ;  /* 0x0000005962057220 */ /* 0x000fe20000400000 */
[----:B------:R-:W-:-:S03]  /*24b0*/  IADD3 R98, P2, R109, R92, RZ ;  /* 0x0000005c6d627210 */ /* 0x000fc60007f5e0ff */
[----:B------:R-:W-:Y:S01]  /*24c0*/  FFMA R5, R58, R88, R5 ;  /* 0x000000583a057223 */ /* 0x000fe20000000005 */
[----:B------:R-:W-:Y:S02]  /*24d0*/  IMAD.IADD R58, R103, 0x1, R105 ;  /* 0x00000001673a7824 */ /* 0x000fe400078e0269 */
[----:B0-----:R-:W-:Y:S02]  /*24e0*/  IMAD.X R99, R111, 0x1, R93, P2 ;  /* 0x000000016f637824 */ /* 0x001fe400010e065d */
[----:B------:R-:W-:Y:S02]  /*24f0*/  F2FP.F16.F32.PACK_AB R5, RZ, R5 ;  /* 0x00000005ff05723e */ /* 0x000fe400000000ff */
[----:B------:R-:W-:-:S03]  /*2500*/  LEA.HI.X R57, R104, R11, R58, 0x1, P3 ;  /* 0x0000000b68397211 */ /* 0x000fc600018f0c3a */
[----:B------:R0:W-:Y:S01]  /*2510*/  @P0 STG.E.U16 desc[UR36][R98.64], R5 ;  /* 0x0000000562000986 */ /* 0x0001e2000c101524 */
[----:B------:R-:W-:Y:S05]  /*2520*/  @!P1 BRA `(.L_x_33) ;  /* 0x0000000000049947 */ /* 0x000fea0003800000 */
[----:B------:R2:W5:Y:S02]  /*2530*/  LDG.E.LTC128B.U16 R15, desc[UR36][R56.64+0x2] ;  /* 0x00000224380f7981 */ /* 0x000564000c1e1520 */
.L_x_33:
[----:B------:R-:W-:Y:S05]  /*2540*/  BSYNC B1 ;  /* 0x0000000000017941 */ /* 0x000fea0003800000 */
.L_x_32:
[----:B-----5:R-:W-:Y:S01]  /*2550*/  HADD2.F32 R58, -RZ, R15.H0_H0 ;  /* 0x2000000fff3a7230 */ /* 0x020fe20000004100 */
[----:B------:R-:W-:Y:S01]  /*2560*/  ISETP.GT.AND P4, PT, R4, 0x8, PT ;  /* 0x000000080400780c */ /* 0x000fe20003f84270 */
[----:B------:R-:W-:Y:S01]  /*2570*/  BSSY B1, `(.L_x_34) ;  /* 0x000000d000017945 */ /* 0x000fe20003800000 */
[----:B------:R-:W-:Y:S02]  /*2580*/  PRMT R104, R15, 0x7610, R104 ;  /* 0x000076100f687816 */ /* 0x000fe40000000068 */
[----:B------:R-:W-:Y:S01]  /*2590*/  FMUL R58, R58, R89 ;  /* 0x000000593a3a7220 */ /* 0x000fe20000400000 */
[----:B------:R-:W-:Y:S02]  /*25a0*/  ISETP.GT.AND P0, PT, R3, RZ, P4 ;  /* 0x000000ff0300720c */ /* 0x000fe40002704270 */
[----:B------:R-:W-:Y:S01]  /*25b0*/  P2R R108, PR, RZ, 0x10 ;  /* 0x00000010ff6c7803 */ /* 0x000fe20000000000 */
[----:B------:R-:W-:Y:S01]  /*25c0*/  FFMA R58, R59, R88, R58 ;  /* 0x000000583b3a7223 */ /* 0x000fe2000000003a */
[----:B------:R-:W-:-:S04]  /*25d0*/  IMAD.MOV.U32 R59, RZ, RZ, R99 ;  /* 0x000000ffff3b7224 */ /* 0x000fc800078e0063 */
[----:B------:R-:W-:-:S04]  /*25e0*/  F2FP.F16.F32.PACK_AB R58, RZ, R58 ;  /* 0x0000003aff3a723e */ /* 0x000fc800000000ff */
[----:B0-----:R-:W-:Y:S01]  /*25f0*/  PRMT R5, R58, 0x7610, R5 ;  /* 0x000076103a057816 */ /* 0x001fe20000000005 */
[----:B------:R-:W-:-:S05]  /*2600*/  IMAD.MOV.U32 R58, RZ, RZ, R98 ;  /* 0x000000ffff3a7224 */ /* 0x000fca00078e0062 */
[----:B------:R0:W-:Y:S01]  /*2610*/  @P1 STG.E.U16 desc[UR36][R58.64+0x2], R5 ;  /* 0x000002053a001986 */ /* 0x0001e2000c101524 */
[----:B------:R-:W-:Y:S05]  /*2620*/  @!P0 BRA `(.L_x_35) ;  /* 0x0000000000048947 */ /* 0x000fea0003800000 */
[----:B------:R3:W5:Y:S02]  /*2630*/  LDG.E.LTC128B.U16 R104, desc[UR36][R8.64+0x10] ;  /* 0x0000102408687981 */ /* 0x000764000c1e1520 */
.L_x_35:
[----:B------:R-:W-:Y:S05]  /*2640*/  BSYNC B1 ;  /* 0x0000000000017941 */ /* 0x000fea0003800000 */
.L_x_34:
[----:B-----5:R-:W-:Y:S01]  /*2650*/  HADD2.F32 R106, -RZ, R104.H0_H0 ;  /* 0x20000068ff6a7230 */ /* 0x020fe20000004100 */
[C---:B------:R-:W-:Y:S01]  /*2660*/  SHF.L.U64.HI R15, R12.reuse, 0x8, R13 ;  /* 0x000000080c0f7819 */ /* 0x040fe2000001020d */
[----:B0-----:R-:W-:Y:S01]  /*2670*/  IMAD.SHL.U32 R5, R12, 0x100, RZ ;  /* 0x000001000c057824 */ /* 0x001fe200078e00ff */
[----:B------:R-:W-:Y:S01]  /*2680*/  ISETP.GT.AND P3, PT, R4, 0x9, PT ;  /* 0x000000090400780c */ /* 0x000fe20003f64270 */
[----:B------:R-:W-:Y:S01]  /*2690*/  BSSY B1, `(.L_x_36) ;  /* 0x000000b000017945 */ /* 0x000fe20003800000 */
[----:B------:R-:W-:Y:S02]  /*26a0*/  FMUL R105, R106, R89 ;  /* 0x000000596a697220 */ /* 0x000fe40000400000 */
[----:B------:R-:W-:Y:S02]  /*26b0*/  IADD3 R12, P1, P2, R5, R92, R109 ;  /* 0x0000005c050c7210 */ /* 0x000fe40007a3e06d */
[----:B------:R-:W-:Y:S02]  /*26c0*/  FFMA R105, R60, R88, R105 ;  /* 0x000000583c697223 */ /* 0x000fe40000000069 */
[----:B------:R-:W-:-:S02]  /*26d0*/  IADD3.X R13, R15, R93, R111, P1, P2 ;  /* 0x0000005d0f0d7210 */ /* 0x000fc40000fe446f */
[----:B------:R-:W-:Y:S02]  /*26e0*/  ISETP.GT.AND P1, PT, R3, RZ, P3 ;  /* 0x000000ff0300720c */ /* 0x000fe40001f24270 */
[----:B------:R-:W-:Y:S02]  /*26f0*/  F2FP.F16.F32.PACK_AB R60, RZ, R105 ;  /* 0x00000069ff3c723e */ /* 0x000fe400000000ff */
[----:B------:R-:W-:-:S03]  /*2700*/  P2R R105, PR, RZ, 0x8 ;  /* 0x00000008ff697803 */ /* 0x000fc60000000000 */
[----:B------:R0:W-:Y:S06]  /*2710*/  @P0 STG.E.U16 desc[UR36][R92.64+0x10], R60 ;  /* 0x0000103c5c000986 */ /* 0x0001ec000c101524 */
[----:B------:R-:W-:Y:S05]  /*2720*/  @!P1 BRA `(.L_x_37) ;  /* 0x0000000000049947 */ /* 0x000fea0003800000 */
[----:B------:R4:W5:Y:S02]  /*2730*/  LDG.E.LTC128B.U16 R104, desc[UR36][R8.64+0x12] ;  /* 0x0000122408687981 */ /* 0x000964000c1e1520 */
.L_x_37:
[----:B------:R-:W-:Y:S05]  /*2740*/  BSYNC B1 ;  /* 0x0000000000017941 */ /* 0x000fea0003800000 */
.L_x_36:
[----:B0----5:R-:W-:Y:S01]  /*2750*/  HADD2.F32 R60, -RZ, R104.H0_H0 ;  /* 0x20000068ff3c7230 */ /* 0x021fe20000004100 */
[----:B------:R-:W-:Y:S01]  /*2760*/  ISETP.GT.AND P0, PT, R3, 0x8, P4 ;  /* 0x000000080300780c */ /* 0x000fe20002704270 */
[----:B------:R-:W-:Y:S03]  /*2770*/  BSSY B1, `(.L_x_38) ;  /* 0x000000a000017945 */ /* 0x000fe60003800000 */
[----:B------:R-:W-:-:S04]  /*2780*/  FMUL R60, R60, R89 ;  /* 0x000000593c3c7220 */ /* 0x000fc80000400000 */
[----:B------:R-:W-:Y:S01]  /*2790*/  FFMA R60, R61, R88, R60 ;  /* 0x000000583d3c7223 */ /* 0x000fe2000000003c */
[----:B------:R-:W-:-:S04]  /*27a0*/  @P1 IMAD.MOV.U32 R61, RZ, RZ, R93 ;  /* 0x000000ffff3d1224 */ /* 0x000fc800078e005d */
[----:B------:R-:W-:-:S04]  /*27b0*/  F2FP.F16.F32.PACK_AB R60, RZ, R60 ;  /* 0x0000003cff3c723e */ /* 0x000fc800000000ff */
[----:B------:R-:W-:Y:S01]  /*27c0*/  PRMT R106, R60, 0x7610, R106 ;  /* 0x000076103c6a7816 */ /* 0x000fe2000000006a */
[----:B------:R-:W-:-:S05]  /*27d0*/  @P1 IMAD.MOV.U32 R60, RZ, RZ, R92 ;  /* 0x000000ffff3c1224 */ /* 0x000fca00078e005c */
[----:B------:R0:W-:Y:S01]  /*27e0*/  @P1 STG.E.U16 desc[UR36][R60.64+0x12], R106 ;  /* 0x0000126a3c001986 */ /* 0x0001e2000c101524 */
[----:B------:R-:W-:Y:S05]  /*27f0*/  @!P0 BRA `(.L_x_39) ;  /* 0x0000000000048947 */ /* 0x000fea0003800000 */
[----:B------:R0:W5:Y:S02]  /*2800*/  LDG.E.LTC128B.U16 R104, desc[UR36][R56.64+0x10] ;  /* 0x0000102438687981 */ /* 0x000164000c1e1520 */
.L_x_39:
[----:B------:R-:W-:Y:S05]  /*2810*/  BSYNC B1 ;  /* 0x0000000000017941 */ /* 0x000fea0003800000 */
.L_x_38:
[----:B0----5:R-:W-:Y:S01]  /*2820*/  HADD2.F32 R60, -RZ, R104.H0_H0 ;  /* 0x20000068ff3c7230 */ /* 0x021fe20000004100 */
[----:B------:R-:W-:Y:S01]  /*2830*/  ISETP.GT.AND P1, PT, R3, 0x8, P3 ;  /* 0x000000080300780c */ /* 0x000fe20001f24270 */
[----:B------:R-:W-:Y:S03]  /*2840*/  BSSY B1, `(.L_x_40) ;  /* 0x0000007000017945 */ /* 0x000fe60003800000 */
[----:B------:R-:W-:-:S04]  /*2850*/  FMUL R61, R60, R89 ;  /* 0x000000593c3d7220 */ /* 0x000fc80000400000 */
[----:B------:R-:W-:-:S05]  /*2860*/  FFMA R61, R62, R88, R61 ;  /* 0x000000583e3d7223 */ /* 0x000fca000000003d */
[----:B------:R-:W-:-:S05]  /*2870*/  F2FP.F16.F32.PACK_AB R61, RZ, R61 ;  /* 0x0000003dff3d723e */ /* 0x000fca00000000ff */
[----:B------:R0:W-:Y:S01]  /*2880*/  @P0 STG.E.U16 desc[UR36][R58.64+0x10], R61 ;  /* 0x0000103d3a000986 */ /* 0x0001e2000c101524 */
[----:B------:R-:W-:Y:S05]  /*2890*/  @!P1 BRA `(.L_x_41) ;  /* 0x0000000000049947 */ /* 0x000fea0003800000 */
[----:B------:R0:W5:Y:S02]  /*28a0*/  LDG.E.LTC128B.U16 R104, desc[UR36][R56.64+0x12] ;  /* 0x0000122438687981 */ /* 0x000164000c1e1520 */
.L_x_41:
[----:B------:R-:W-:Y:S05]  /*28b0*/  BSYNC B1 ;  /* 0x0000000000017941 */ /* 0x000fea0003800000 */
.L_x_40:
[----:B-----5:R-:W-:Y:S01]  /*28c0*/  HADD2.F32 R60, -RZ, R104.H0_H0 ;  /* 0x20000068ff3c7230 */ /* 0x020fe20000004100 */
[----:B------:R-:W-:Y:S01]  /*28d0*/  IADD3 R113, P0, R113, 0x80, RZ ;  /* 0x0000008071717810 */ /* 0x000fe20007f1e0ff */
[----:B------:R-:W-:Y:S01]  /*28e0*/  BSSY B1, `(.L_x_42) ;  /* 0x000000b000017945 */ /* 0x000fe20003800000 */
[----:B------:R-:W-:Y:S02]  /*28f0*/  ISETP.GT.AND P2, PT, R4, 0x10, PT ;  /* 0x000000100400780c */ /* 0x000fe40003f44270 */
[----:B------:R-:W-:Y:S01]  /*2900*/  FMUL R60, R60, R89 ;  /* 0x000000593c3c7220 */ /* 0x000fe20000400000 */
[----:B------:R-:W-:Y:S01]  /*2910*/  IMAD.X R95, RZ, RZ, R95, P0 ;  /* 0x000000ffff5f7224 */ /* 0x000fe200000e065f */
[----:B------:R-:W-:Y:S02]  /*2920*/  ISETP.GT.AND P0, PT, R3, RZ, P2 ;  /* 0x000000ff0300720c */ /* 0x000fe40001704270 */
[----:B------:R-:W-:Y:S01]  /*2930*/  FFMA R60, R63, R88, R60 ;  /* 0x000000583f3c7223 */ /* 0x000fe2000000003c */
[----:B------:R-:W-:-:S04]  /*2940*/  P2R R106, PR, RZ, 0x4 ;  /* 0x00000004ff6a7803 */ /* 0x000fc80000000000 */
[----:B------:R-:W-:-:S05]  /*2950*/  F2FP.F16.F32.PACK_AB R60, RZ, R60 ;  /* 0x0000003cff3c723e */ /* 0x000fca00000000ff */
[----:B------:R0:W-:Y:S01]  /*2960*/  @P1 STG.E.U16 desc[UR36][R58.64+0x12], R60 ;  /* 0x0000123c3a001986 */ /* 0x0001e2000c101524 */
[----:B------:R-:W-:Y:S05]  /*2970*/  @!P0 BRA `(.L_x_43) ;  /* 0x0000000000048947 */ /* 0x000fea0003800000 */
[----:B------:R0:W5:Y:S02]  /*2980*/  LDG.E.LTC128B.U16 R104, desc[UR36][R8.64+0x20] ;  /* 0x0000202408687981 */ /* 0x000164000c1e1520 */
.L_x_43:
[----:B------:R-:W-:Y:S05]  /*2990*/  BSYNC B1 ;  /* 0x0000000000017941 */ /* 0x000fea0003800000 */
.L_x_42:
[----:B0----5:R-:W-:Y:S01]  /*29a0*/  HADD2.F32 R60, -RZ, R104.H0_H0 ;  /* 0x20000068ff3c7230 */ /* 0x021fe20000004100 */
[----:B------:R-:W-:Y:S01]  /*29b0*/  ISETP.GT.AND P1, PT, R4, 0x11, PT ;  /* 0x000000110400780c */ /* 0x000fe20003f24270 */
[-C--:B------:R-:W-:Y:S01]  /*29c0*/  IMAD.WIDE.U32 R62, R113, R96.reuse, R6 ;  /* 0x00000060713e7225 */ /* 0x080fe200078e0006 */
[----:B------:R-:W-:Y:S03]  /*29d0*/  BSSY B1, `(.L_x_44) ;  /* 0x0000021000017945 */ /* 0x000fe60003800000 */
[----:B------:R-:W-:Y:S01]  /*29e0*/  FMUL R21, R60, R89 ;  /* 0x000000593c157220 */ /* 0x000fe20000400000 */
[----:B------:R-:W-:-:S03]  /*29f0*/  IMAD R60, R95, R96, RZ ;  /* 0x000000605f3c7224 */ /* 0x000fc600078e02ff */
[----:B------:R-:W-:Y:S01]  /*2a00*/  FFMA R21, R64, R88, R21 ;  /* 0x0000005840157223 */ /* 0x000fe20000000015 */
[C---:B------:R-:W-:Y:S02]  /*2a10*/  IMAD R109, R113.reuse, R97, R60 ;  /* 0x00000061716d7224 */ /* 0x040fe400078e023c */
[----:B------:R-:W-:Y:S02]  /*2a20*/  IMAD.WIDE.U32 R60, R113, R96, R90 ;  /* 0x00000060713c7225 */ /* 0x000fe400078e005a */
[----:B------:R-:W-:Y:S02]  /*2a30*/  F2FP.F16.F32.PACK_AB R21, RZ, R21 ;  /* 0x00000015ff15723e */ /* 0x000fe400000000ff */
[----:B------:R-:W-:Y:S02]  /*2a40*/  IMAD.IADD R63, R109, 0x1, R63 ;  /* 0x000000016d3f7824 */ /* 0x000fe400078e023f */
[----:B------:R-:W-:Y:S01]  /*2a50*/  PRMT R95, R21, 0x7610, R95 ;  /* 0x00007610155f7816 */ /* 0x000fe2000000005f */
[----:B------:R-:W-:-:S02]  /*2a60*/  IMAD.IADD R21, R61, 0x1, R109 ;  /* 0x000000013d157824 */ /* 0x000fc400078e026d */
[----:B------:R-:W-:Y:S02]  /*2a70*/  IMAD.WIDE.U32 R96, R113, R96, R100 ;  /* 0x0000006071607225 */ /* 0x000fe400078e0064 */
[----:B------:R0:W-:Y:S02]  /*2a80*/  @P0 STG.E.U16 desc[UR36][R92.64+0x20], R95 ;  /* 0x0000205f5c000986 */ /* 0x0001e4000c101524 */
[----:B------:R-:W-:Y:S02]  /*2a90*/  IMAD.IADD R109, R109, 0x1, R97 ;  /* 0x000000016d6d7824 */ /* 0x000fe400078e0261 */
[----:B0-----:R-:W-:Y:S01]  /*2aa0*/  IMAD.WIDE.U32 R94, R23, R14, R62 ;  /* 0x0000000e175e7225 */ /* 0x001fe200078e003e */
[----:B------:R-:W-:-:S04]  /*2ab0*/  LEA R62, P0, R60, R10, 0x1 ;  /* 0x0000000a3c3e7211 */ /* 0x000fc800078008ff */
[----:B------:R-:W-:Y:S01]  /*2ac0*/  LEA.HI.X R63, R60, R11, R21, 0x1, P0 ;  /* 0x0000000b3c3f7211 */ /* 0x000fe200000f0c15 */
[----:B------:R-:W-:Y:S01]  /*2ad0*/  IMAD.IADD R21, R103, 0x1, R95 ;  /* 0x0000000167157824 */ /* 0x000fe200078e025f */
[----:B------:R-:W-:-:S04]  /*2ae0*/  LEA R60, P0, R94, R10, 0x1 ;  /* 0x0000000a5e3c7211 */ /* 0x000fc800078008ff */
[----:B------:R-:W-:Y:S02]  /*2af0*/  LEA.HI.X R61, R94, R11, R21, 0x1, P0 ;  /* 0x0000000b5e3d7211 */ /* 0x000fe400000f0c15 */
[----:B------:R-:W-:-:S04]  /*2b00*/  IADD3 R64, P0, R20, R96, RZ ;  /* 0x0000006014407210 */ /* 0x000fc80007f1e0ff */
[----:B------:R-:W-:Y:S02]  /*2b10*/  IADD3.X R90, R109, R91, RZ, P0, !PT ;  /* 0x0000005b6d5a7210 */ /* 0x000fe400007fe4ff */
[----:B------:R-:W-:-:S05]  /*2b20*/  IADD3 R20, P0, R6, R96, RZ ;  /* 0x0000006006147210 */ /* 0x000fca0007f1e0ff */
[----:B------:R-:W-:Y:S01]  /*2b30*/  IMAD.X R21, R7, 0x1, R109, P0 ;  /* 0x0000000107157824 */ /* 0x000fe200000e066d */
[----:B------:R-:W-:Y:S01]  /*2b40*/  LEA R6, P0, R64, R10, 0x1 ;  /* 0x0000000a40067211 */ /* 0x000fe200078008ff */
[----:B------:R-:W-:-:S03]  /*2b50*/  IMAD.WIDE.U32 R20, R23, R14, R20 ;  /* 0x0000000e17147225 */ /* 0x000fc600078e0014 */
[----:B------:R-:W-:Y:S02]  /*2b60*/  LEA.HI.X R7, R64, R11, R90, 0x1, P0 ;  /* 0x0000000b40077211 */ /* 0x000fe400000f0c5a */
[----:B------:R-:W-:Y:S01]  /*2b70*/  P2R R23, PR, RZ, 0x2 ;  /* 0x00000002ff177803 */ /* 0x000fe20000000000 */
[----:B------:R-:W-:Y:S01]  /*2b80*/  IMAD.IADD R103, R103, 0x1, R21 ;  /* 0x0000000167677824 */ /* 0x000fe200078e0215 */
[----:B------:R-:W-:-:S04]  /*2b90*/  LEA R10, P0, R20, R10, 0x1 ;  /* 0x0000000a140a7211 */ /* 0x000fc800078008ff */
[----:B------:R-:W-:Y:S02]  /*2ba0*/  LEA.HI.X R11, R20, R11, R103, 0x1, P0 ;  /* 0x0000000b140b7211 */ /* 0x000fe400000f0c67 */
[----:B------:R-:W-:-:S13]  /*2bb0*/  ISETP.GT.AND P0, PT, R3, RZ, P1 ;  /* 0x000000ff0300720c */ /* 0x000fda0000f04270 */
[----:B------:R-:W-:Y:S05]  /*2bc0*/  @!P0 BRA `(.L_x_45) ;  /* 0x0000000000048947 */ /* 0x000fea0003800000 */
[----:B------:R0:W5:Y:S02]  /*2bd0*/  LDG.E.LTC128B.U16 R104, desc[UR36][R8.64+0x22] ;  /* 0x0000222408687981 */ /* 0x000164000c1e1520 */
.L_x_45:
[----:B------:R-:W-:Y:S05]  /*2be0*/  BSYNC B1 ;  /* 0x0000000000017941 */ /* 0x000fea0003800000 */
.L_x_44:
[----:B-----5:R-:W-:Y:S01]  /*2bf0*/  HADD2.F32 R14, -RZ, R104.H0_H0 ;  /* 0x20000068ff0e7230 */ /* 0x020fe20000004100 */
[----:B------:R-:W-:Y:S01]  /*2c00*/  BSSY B1, `(.L_x_46) ;  /* 0x000000a000017945 */ /* 0x000fe20003800000 */
[----:B------:R-:W-:Y:S02]  /*2c10*/  @P0 IMAD.MOV.U32 R20, RZ, RZ, R92 ;  /* 0x000000ffff140224 */ /* 0x000fe400078e005c */
[----:B------:R-:W-:Y:S02]  /*2c20*/  @P0 IMAD.MOV.U32 R21, RZ, RZ, R93 ;  /* 0x000000ffff150224 */ /* 0x000fe400078e005d */
[----:B------:R-:W-:-:S04]  /*2c30*/  FMUL R14, R14, R89 ;  /* 0x000000590e0e7220 */ /* 0x000fc80000400000 */
[----:B------:R-:W-:-:S05]  /*2c40*/  FFMA R14, R65, R88, R14 ;  /* 0x00000058410e7223 */ /* 0x000fca000000000e */
[----:B------:R-:W-:-:S05]  /*2c50*/  F2FP.F16.F32.PACK_AB R14, RZ, R14 ;  /* 0x0000000eff0e723e */ /* 0x000fca00000000ff */
[----:B------:R0:W-:Y:S01]  /*2c60*/  @P0 STG.E.U16 desc[UR36][R20.64+0x22], R14 ;  /* 0x0000220e14000986 */ /* 0x0001e2000c101524 */
[----:B------:R-:W-:-:S13]  /*2c70*/  ISETP.GT.AND P0, PT, R3, 0x8, P2 ;  /* 0x000000080300780c */ /* 0x000fda0001704270 */
[----:B0-----:R-:W-:Y:S05]  /*2c80*/  @!P0 BRA `(.L_x_47) ;  /* 0x0000000000048947 */ /* 0x001fea0003800000 */
[----:B------:R0:W5:Y:S02]  /*2c90*/  LDG.E.LTC128B.U16 R104, desc[UR36][R56.64+0x20] ;  /* 0x0000202438687981 */ /* 0x000164000c1e1520 */
.L_x_47:
[----:B------:R-:W-:Y:S05]  /*2ca0*/  BSYNC B1 ;  /* 0x0000000000017941 */ /* 0x000fea0003800000 */
.L_x_46:
[----:B-----5:R-:W-:Y:S01]  /*2cb0*/  HADD2.F32 R14, -RZ, R104.H0_H0 ;  /* 0x20000068ff0e7230 */ /* 0x020fe20000004100 */
[----:B------:R-:W-:Y:S04]  /*2cc0*/  BSSY B1, `(.L_x_48) ;  /* 0x0000008000017945 */ /* 0x000fe80003800000 */
[----:B------:R-:W-:-:S04]  /*2cd0*/  FMUL R21, R14, R89 ;  /* 0x000000590e157220 */ /* 0x000fc80000400000 */
[----:B------:R-:W-:-:S05]  /*2ce0*/  FFMA R21, R66, R88, R21 ;  /* 0x0000005842157223 */ /* 0x000fca0000000015 */
[----:B------:R-:W-:-:S05]  /*2cf0*/  F2FP.F16.F32.PACK_AB R21, RZ, R21 ;  /* 0x00000015ff15723e */ /* 0x000fca00000000ff */
[----:B------:R0:W-:Y:S01]  /*2d00*/  @P0 STG.E.U16 desc[UR36][R58.64+0x20], R21 ;  /* 0x000020153a000986 */ /* 0x0001e2000c101524 */
[----:B------:R-:W-:-:S13]  /*2d10*/  ISETP.GT.AND P0, PT, R3, 0x8, P1 ;  /* 0x000000080300780c */ /* 0x000fda0000f04270 */
[----:B0-----:R-:W-:Y:S05]  /*2d20*/  @!P0 BRA `(.L_x_49) ;  /* 0x0000000000048947 */ /* 0x001fea0003800000 */
[----:B------:R0:W5:Y:S02]  /*2d30*/  LDG.E.LTC128B.U16 R104, desc[UR36][R56.64+0x22] ;  /* 0x0000222438687981 */ /* 0x000164000c1e1520 */
.L_x_49:
[----:B------:R-:W-:Y:S05]  /*2d40*/  BSYNC B1 ;  /* 0x0000000000017941 */ /* 0x000fea0003800000 */
.L_x_48:
[----:B-----5:R-:W-:Y:S01]  /*2d50*/  HADD2.F32 R14, -RZ, R104.H0_H0 ;  /* 0x20000068ff0e7230 */ /* 0x020fe20000004100 */
[----:B------:R-:W-:Y:S01]  /*2d60*/  ISETP.GT.AND P2, PT, R4, 0x18, PT ;  /* 0x000000180400780c */ /* 0x000fe20003f44270 */
[----:B------:R-:W-:Y:S03]  /*2d70*/  BSSY B1, `(.L_x_50) ;  /* 0x0000009000017945 */ /* 0x000fe60003800000 */
[----:B------:R-:W-:Y:S01]  /*2d80*/  FMUL R14, R14, R89 ;  /* 0x000000590e0e7220 */ /* 0x000fe20000400000 */
[----:B------:R-:W-:-:S03]  /*2d90*/  P2R R90, PR, RZ, 0x4 ;  /* 0x00000004ff5a7803 */ /* 0x000fc60000000000 */
[----:B------:R-:W-:-:S05]  /*2da0*/  FFMA R14, R67, R88, R14 ;  /* 0x00000058430e7223 */ /* 0x000fca000000000e */
[----:B------:R-:W-:-:S05]  /*2db0*/  F2FP.F16.F32.PACK_AB R14, RZ, R14 ;  /* 0x0000000eff0e723e */ /* 0x000fca00000000ff */
[----:B------:R0:W-:Y:S01]  /*2dc0*/  @P0 STG.E.U16 desc[UR36][R58.64+0x22], R14 ;  /* 0x0000220e3a000986 */ /* 0x0001e2000c101524 */
[----:B------:R-:W-:-:S13]  /*2dd0*/  ISETP.GT.AND P0, PT, R3, RZ, P2 ;  /* 0x000000ff0300720c */ /* 0x000fda0001704270 */
[----:B0-----:R-:W-:Y:S05]  /*2de0*/  @!P0 BRA `(.L_x_51) ;  /* 0x0000000000048947 */ /* 0x001fea0003800000 */
[----:B------:R0:W5:Y:S02]  /*2df0*/  LDG.E.LTC128B.U16 R104, desc[UR36][R8.64+0x30] ;  /* 0x0000302408687981 */ /* 0x000164000c1e1520 */
.L_x_51:
[----:B------:R-:W-:Y:S05]  /*2e00*/  BSYNC B1 ;  /* 0x0000000000017941 */ /* 0x000fea0003800000 */
.L_x_50:
[----:B-----5:R-:W-:Y:S01]  /*2e10*/  HADD2.F32 R14, -RZ, R104.H0_H0 ;  /* 0x20000068ff0e7230 */ /* 0x020fe20000004100 */
[----:B------:R-:W-:Y:S01]  /*2e20*/  ISETP.GT.AND P1, PT, R4, 0x19, PT ;  /* 0x000000190400780c */ /* 0x000fe20003f24270 */
[----:B------:R-:W-:Y:S01]  /*2e30*/  @P0 IMAD.MOV.U32 R20, RZ, RZ, R92 ;  /* 0x000000ffff140224 */ /* 0x000fe200078e005c */
[----:B------:R-:W-:Y:S02]  /*2e40*/  BSSY B1, `(.L_x_52) ;  /* 0x000000b000017945 */ /* 0x000fe40003800000 */
[----:B------:R-:W-:-:S04]  /*2e50*/  FMUL R21, R14, R89 ;  /* 0x000000590e157220 */ /* 0x000fc80000400000 */
[----:B------:R-:W-:Y:S01]  /*2e60*/  FFMA R21, R68, R88, R21 ;  /* 0x0000005844157223 */ /* 0x000fe20000000015 */
[----:B------:R-:W-:-:S04]  /*2e70*/  P2R R68, PR, RZ, 0x2 ;  /* 0x00000002ff447803 */ /* 0x000fc80000000000 */
[----:B------:R-:W-:-:S04]  /*2e80*/  F2FP.F16.F32.PACK_AB R21, RZ, R21 ;  /* 0x00000015ff15723e */ /* 0x000fc800000000ff */
[----:B------:R-:W-:Y:S01]  /*2e90*/  PRMT R14, R21, 0x7610, R14 ;  /* 0x00007610150e7816 */ /* 0x000fe2000000000e */
[----:B------:R-:W-:-:S05]  /*2ea0*/  @P0 IMAD.MOV.U32 R21, RZ, RZ, R93 ;  /* 0x000000ffff150224 */ /* 0x000fca00078e005d */
[----:B------:R0:W-:Y:S01]  /*2eb0*/  @P0 STG.E.U16 desc[UR36][R20.64+0x30], R14 ;  /* 0x0000300e14000986 */ /* 0x0001e2000c101524 */
[----:B------:R-:W-:-:S13]  /*2ec0*/  ISETP.GT.AND P0, PT, R3, RZ, P1 ;  /* 0x000000ff0300720c */ /* 0x000fda0000f04270 */
[----:B0-----:R-:W-:Y:S05]  /*2ed0*/  @!P0 BRA `(.L_x_53) ;  /* 0x0000000000048947 */ /* 0x001fea0003800000 */
[----:B------:R0:W5:Y:S02]  /*2ee0*/  LDG.E.LTC128B.U16 R104, desc[UR36][R8.64+0x32] ;  /* 0x0000322408687981 */ /* 0x000164000c1e1520 */
.L_x_53:
[----:B------:R-:W-:Y:S05]  /*2ef0*/  BSYNC B1 ;  /* 0x0000000000017941 */ /* 0x000fea0003800000 */
.L_x_52:
        /* <DEDUP_REMOVED lines=11> */
.L_x_55:
[----:B------:R-:W-:Y:S05]  /*2fb0*/  BSYNC B1 ;  /* 0x0000000000017941 */ /* 0x000fea0003800000 */
.L_x_54:
        /* <DEDUP_REMOVED lines=9> */
.L_x_57:
[----:B------:R-:W-:Y:S05]  /*3050*/  BSYNC B1 ;  /* 0x0000000000017941 */ /* 0x000fea0003800000 */
.L_x_56:
        /* <DEDUP_REMOVED lines=11> */
.L_x_59:
[----:B------:R-:W-:Y:S05]  /*3110*/  BSYNC B1 ;  /* 0x0000000000017941 */ /* 0x000fea0003800000 */
.L_x_58:
[----:B-----5:R-:W-:Y:S01]  /*3120*/  HADD2.F32 R14, -RZ, R104.H0_H0 ;  /* 0x20000068ff0e7230 */ /* 0x020fe20000004100 */
[----:B------:R-:W-:Y:S01]  /*3130*/  ISETP.GT.AND P1, PT, R4, 0x21, PT ;  /* 0x000000210400780c */ /* 0x000fe20003f24270 */
[----:B------:R-:W-:Y:S01]  /*3140*/  @P0 IMAD.MOV.U32 R20, RZ, RZ, R92 ;  /* 0x000000ffff140224 */ /* 0x000fe200078e005c */
[----:B------:R-:W-:Y:S02]  /*3150*/  BSSY B1, `(.L_x_60) ;  /* 0x000000b000017945 */ /* 0x000fe40003800000 */
[----:B------:R-:W-:Y:S01]  /*3160*/  FMUL R21, R14, R89 ;  /* 0x000000590e157220 */ /* 0x000fe20000400000 */
[----:B------:R-:W-:-:S03]  /*3170*/  P2R R70, PR, RZ, 0x2 ;  /* 0x00000002ff467803 */ /* 0x000fc60000000000 */
[----:B------:R-:W-:-:S05]  /*3180*/  FFMA R21, R72, R88, R21 ;  /* 0x0000005848157223 */ /* 0x000fca0000000015 */
[----:B------:R-:W-:-:S04]  /*3190*/  F2FP.F16.F32.PACK_AB R21, RZ, R21 ;  /* 0x00000015ff15723e */ /* 0x000fc800000000ff */
[----:B------:R-:W-:Y:S01]  /*31a0*/  PRMT R14, R21, 0x7610, R14 ;  /* 0x00007610150e7816 */ /* 0x000fe2000000000e */
[----:B------:R-:W-:-:S05]  /*31b0*/  @P0 IMAD.MOV.U32 R21, RZ, RZ, R93 ;  /* 0x000000ffff150224 */ /* 0x000fca00078e005d */
[----:B------:R0:W-:Y:S01]  /*31c0*/  @P0 STG.E.U16 desc[UR36][R20.64+0x40], R14 ;  /* 0x0000400e14000986 */ /* 0x0001e2000c101524 */
[----:B------:R-:W-:-:S13]  /*31d0*/  ISETP.GT.AND P0, PT, R3, RZ, P1 ;  /* 0x000000ff0300720c */ /* 0x000fda0000f04270 */
[----:B0-----:R-:W-:Y:S05]  /*31e0*/  @!P0 BRA `(.L_x_61) ;  /* 0x0000000000048947 */ /* 0x001fea0003800000 */
[----:B------:R0:W5:Y:S02]  /*31f0*/  LDG.E.LTC128B.U16 R104, desc[UR36][R8.64+0x42] ;  /* 0x0000422408687981 */ /* 0x000164000c1e1520 */
.L_x_61:
[----:B------:R-:W-:Y:S05]  /*3200*/  BSYNC B1 ;  /* 0x0000000000017941 */ /* 0x000fea0003800000 */
.L_x_60:
        /* <DEDUP_REMOVED lines=11> */
.L_x_63:
[----:B------:R-:W-:Y:S05]  /*32c0*/  BSYNC B1 ;  /* 0x0000000000017941 */ /* 0x000fea0003800000 */
.L_x_62:
        /* <DEDUP_REMOVED lines=9> */
.L_x_65:
[----:B------:R-:W-:Y:S05]  /*3360*/  BSYNC B1 ;  /* 0x0000000000017941 */ /* 0x000fea0003800000 */
.L_x_64:
        /* <DEDUP_REMOVED lines=11> */
.L_x_67:
[----:B------:R-:W-:Y:S05]  /*3420*/  BSYNC B1 ;  /* 0x0000000000017941 */ /* 0x000fea0003800000 */
.L_x_66:
[----:B-----5:R-:W-:Y:S01]  /*3430*/  HADD2.F32 R14, -RZ, R104.H0_H0 ;  /* 0x20000068ff0e7230 */ /* 0x020fe20000004100 */
[----:B------:R-:W-:Y:S01]  /*3440*/  ISETP.GT.AND P5, PT, R4, 0x29, PT ;  /* 0x000000290400780c */ /* 0x000fe20003fa4270 */
[----:B------:R-:W-:Y:S01]  /*3450*/  @P0 IMAD.MOV.U32 R20, RZ, RZ, R92 ;  /* 0x000000ffff140224 */ /* 0x000fe200078e005c */
[----:B------:R-:W-:Y:S02]  /*3460*/  BSSY B1, `(.L_x_68) ;  /* 0x000000b000017945 */ /* 0x000fe40003800000 */
[----:B------:R-:W-:-:S04]  /*3470*/  FMUL R21, R14, R89 ;  /* 0x000000590e157220 */ /* 0x000fc80000400000 */
[----:B------:R-:W-:-:S05]  /*3480*/  FFMA R21, R76, R88, R21 ;  /* 0x000000584c157223 */ /* 0x000fca0000000015 */
[----:B------:R-:W-:-:S04]  /*3490*/  F2FP.F16.F32.PACK_AB R21, RZ, R21 ;  /* 0x00000015ff15723e */ /* 0x000fc800000000ff */
[----:B------:R-:W-:Y:S01]  /*34a0*/  PRMT R14, R21, 0x7610, R14 ;  /* 0x00007610150e7816 */ /* 0x000fe2000000000e */
[----:B------:R-:W-:-:S05]  /*34b0*/  @P0 IMAD.MOV.U32 R21, RZ, RZ, R93 ;  /* 0x000000ffff150224 */ /* 0x000fca00078e005d */
[----:B------:R1:W-:Y:S01]  /*34c0*/  @P0 STG.E.U16 desc[UR36][R20.64+0x50], R14 ;  /* 0x0000500e14000986 */ /* 0x0003e2000c101524 */
[----:B------:R-:W-:Y:S02]  /*34d0*/  ISETP.GT.AND P0, PT, R3, RZ, P5 ;  /* 0x000000ff0300720c */ /* 0x000fe40002f04270 */
[----:B-1----:R-:W-:-:S11]  /*34e0*/  P2R R14, PR, RZ, 0x20 ;  /* 0x00000020ff0e7803 */ /* 0x002fd60000000000 */
[----:B------:R-:W-:Y:S05]  /*34f0*/  @!P0 BRA `(.L_x_69) ;  /* 0x0000000000048947 */ /* 0x000fea0003800000 */
[----:B------:R1:W5:Y:S02]  /*3500*/  LDG.E.LTC128B.U16 R104, desc[UR36][R8.64+0x52] ;  /* 0x0000522408687981 */ /* 0x000364000c1e1520 */
.L_x_69:
[----:B------:R-:W-:Y:S05]  /*3510*/  BSYNC B1 ;  /* 0x0000000000017941 */ /* 0x000fea0003800000 */
.L_x_68:
        /* <DEDUP_REMOVED lines=11> */
.L_x_71:
[----:B------:R-:W-:Y:S05]  /*35d0*/  BSYNC B1 ;  /* 0x0000000000017941 */ /* 0x000fea0003800000 */
.L_x_70:
        /* <DEDUP_REMOVED lines=9> */
.L_x_73:
[----:B------:R-:W-:Y:S05]  /*3670*/  BSYNC B1 ;  /* 0x0000000000017941 */ /* 0x000fea0003800000 */
.L_x_72:
[----:B-----5:R-:W-:Y:S01]  /*3680*/  HADD2.F32 R14, -RZ, R104.H0_H0 ;  /* 0x20000068ff0e7230 */ /* 0x020fe20000004100 */
[----:B------:R-:W-:Y:S01]  /*3690*/  ISETP.GT.AND P3, PT, R4, 0x30, PT ;  /* 0x000000300400780c */ /* 0x000fe20003f64270 */
[----:B------:R-:W-:Y:S03]  /*36a0*/  BSSY B1, `(.L_x_74) ;  /* 0x0000008000017945 */ /* 0x000fe60003800000 */
[----:B------:R-:W-:-:S04]  /*36b0*/  FMUL R14, R14, R89 ;  /* 0x000000590e0e7220 */ /* 0x000fc80000400000 */
[----:B------:R-:W-:-:S05]  /*36c0*/  FFMA R14, R79, R88, R14 ;  /* 0x000000584f0e7223 */ /* 0x000fca000000000e */
[----:B------:R-:W-:-:S05]  /*36d0*/  F2FP.F16.F32.PACK_AB R14, RZ, R14 ;  /* 0x0000000eff0e723e */ /* 0x000fca00000000ff */
[----:B------:R0:W-:Y:S01]  /*36e0*/  @P0 STG.E.U16 desc[UR36][R58.64+0x52], R14 ;  /* 0x0000520e3a000986 */ /* 0x0001e2000c101524 */
[----:B------:R-:W-:-:S13]  /*36f0*/  ISETP.GT.AND P0, PT, R3, RZ, P3 ;  /* 0x000000ff0300720c */ /* 0x000fda0001f04270 */
[----:B0-----:R-:W-:Y:S05]  /*3700*/  @!P0 BRA `(.L_x_75) ;  /* 0x0000000000048947 */ /* 0x001fea0003800000 */
[----:B------:R0:W5:Y:S02]  /*3710*/  LDG.E.LTC128B.U16 R104, desc[UR36][R8.64+0x60] ;  /* 0x0000602408687981 */ /* 0x000164000c1e1520 */
.L_x_75:
[----:B------:R-:W-:Y:S05]  /*3720*/  BSYNC B1 ;  /* 0x0000000000017941 */ /* 0x000fea0003800000 */
.L_x_74:
        /* <DEDUP_REMOVED lines=13> */
.L_x_77:
[----:B------:R-:W-:Y:S05]  /*3800*/  BSYNC B1 ;  /* 0x0000000000017941 */ /* 0x000fea0003800000 */
.L_x_76:
        /* <DEDUP_REMOVED lines=11> */
.L_x_79:
[----:B------:R-:W-:Y:S05]  /*38c0*/  BSYNC B1 ;  /* 0x0000000000017941 */ /* 0x000fea0003800000 */
.L_x_78:
        /* <DEDUP_REMOVED lines=9> */
.L_x_81:
[----:B------:R-:W-:Y:S05]  /*3960*/  BSYNC B1 ;  /* 0x0000000000017941 */ /* 0x000fea0003800000 */
.L_x_80:
        /* <DEDUP_REMOVED lines=10> */
.L_x_83:
[----:B------:R-:W-:Y:S05]  /*3a10*/  BSYNC B1 ;  /* 0x0000000000017941 */ /* 0x000fea0003800000 */
.L_x_82:
        /* <DEDUP_REMOVED lines=8> */
[----:B------:R-:W-:-:S05]  /*3aa0*/  IADD3 R20, P0, R5, R98, RZ ;  /* 0x0000006205147210 */ /* 0x000fca0007f1e0ff */
[----:B-1----:R-:W-:Y:S01]  /*3ab0*/  IMAD.X R21, R15, 0x1, R99, P0 ;  /* 0x000000010f157824 */ /* 0x002fe200000e0663 */
[----:B------:R-:W-:-:S05]  /*3ac0*/  IADD3 R64, P0, R5, R98, RZ ;  /* 0x0000006205407210 */ /* 0x000fca0007f1e0ff */
[----:B------:R-:W-:Y:S01]  /*3ad0*/  IMAD.X R65, R15, 0x1, R99, P0 ;  /* 0x000000010f417824 */ /* 0x000fe200000e0663 */
[----:B------:R-:W-:-:S05]  /*3ae0*/  IADD3 R14, P0, R5, R92, RZ ;  /* 0x0000005c050e7210 */ /* 0x000fca0007f1e0ff */
[----:B------:R-:W-:Y:S01]  /*3af0*/  IMAD.X R15, R15, 0x1, R93, P0 ;  /* 0x000000010f0f7824 */ /* 0x000fe200000e065d */
[----:B------:R-:W-:-:S04]  /*3b00*/  ISETP.GT.AND P0, PT, R4, 0x39, PT ;  /* 0x000000390400780c */ /* 0x000fc80003f04270 */
[----:B------:R-:W-:-:S13]  /*3b10*/  ISETP.GT.AND P4, PT, R3, RZ, P0 ;  /* 0x000000ff0300720c */ /* 0x000fda0000784270 */
[----:B------:R-:W-:Y:S05]  /*3b20*/  @!P4 BRA `(.L_x_85) ;  /* 0x000000000004c947 */ /* 0x000fea0003800000 */
[----:B------:R1:W5:Y:S02]  /*3b30*/  LDG.E.LTC128B.U16 R104, desc[UR36][R8.64+0x72] ;  /* 0x0000722408687981 */ /* 0x000364000c1e1520 */
.L_x_85:
[----:B------:R-:W-:Y:S05]  /*3b40*/  BSYNC B1 ;  /* 0x0000000000017941 */ /* 0x000fea0003800000 */
.L_x_84:
        /* <DEDUP_REMOVED lines=9> */
.L_x_87:
[----:B------:R-:W-:Y:S05]  /*3be0*/  BSYNC B1 ;  /* 0x0000000000017941 */ /* 0x000fea0003800000 */
.L_x_86:
        /* <DEDUP_REMOVED lines=9> */
.L_x_89:
[----:B------:R-:W-:Y:S05]  /*3c80*/  BSYNC B1 ;  /* 0x0000000000017941 */ /* 0x000fea0003800000 */
.L_x_88:
[----:B-----5:R-:W-:-:S05]  /*3c90*/  HADD2.F32 R4, -RZ, R104.H0_H0 ;  /* 0x20000068ff047230 */ /* 0x020fca0000004100 */
[----:B------:R-:W-:-:S04]  /*3ca0*/  FMUL R4, R4, R89 ;  /* 0x0000005904047220 */ /* 0x000fc80000400000 */
[----:B------:R-:W-:-:S05]  /*3cb0*/  FFMA R4, R87, R88, R4 ;  /* 0x0000005857047223 */ /* 0x000fca0000000004 */
[----:B------:R-:W-:-:S04]  /*3cc0*/  F2FP.F16.F32.PACK_AB R4, RZ, R4 ;  /* 0x00000004ff04723e */ /* 0x000fc800000000ff */
[----:B-1-34-:R-:W-:-:S05]  /*3cd0*/  PRMT R8, R4, 0x7610, R8 ;  /* 0x0000761004087816 */ /* 0x01afca0000000008 */
[----:B------:R1:W-:Y:S01]  /*3ce0*/  @P4 STG.E.U16 desc[UR36][R58.64+0x72], R8 ;  /* 0x000072083a004986 */ /* 0x0003e2000c101524 */
[----:B------:R-:W-:-:S13]  /*3cf0*/  ISETP.GT.AND P4, PT, R3, 0x80, P6 ;  /* 0x000000800300780c */ /* 0x000fda0003784270 */
[----:B------:R-:W3:Y:S01]  /*3d00*/  @P4 LDG.E.LTC128B.U16 R104, desc[UR36][R62.64] ;  /* 0x000000243e684981 */ /* 0x000ee2000c1e1520 */
[----:B------:R-:W-:Y:S01]  /*3d10*/  BSSY B1, `(.L_x_90) ;  /* 0x000000a000017945 */ /* 0x000fe20003800000 */
[----:B---3--:R-:W-:-:S05]  /*3d20*/  HADD2.F32 R4, -RZ, R104.H0_H0 ;  /* 0x20000068ff047230 */ /* 0x008fca0000004100 */
[----:B------:R-:W-:-:S04]  /*3d30*/  FMUL R5, R4, R89 ;  /* 0x0000005904057220 */ /* 0x000fc80000400000 */
[----:B------:R-:W-:-:S05]  /*3d40*/  FFMA R5, R24, R88, R5 ;  /* 0x0000005818057223 */ /* 0x000fca0000000005 */
[----:B------:R-:W-:-:S05]  /*3d50*/  F2FP.F16.F32.PACK_AB R5, RZ, R5 ;  /* 0x00000005ff05723e */ /* 0x000fca00000000ff */
[----:B------:R1:W-:Y:S01]  /*3d60*/  @P4 STG.E.U16 desc[UR36][R14.64], R5 ;  /* 0x000000050e004986 */ /* 0x0003e2000c101524 */
[----:B------:R-:W-:-:S04]  /*3d70*/  ISETP.NE.AND P4, PT, R107, RZ, PT ;  /* 0x000000ff6b00720c */ /* 0x000fc80003f85270 */
[----:B------:R-:W-:-:S13]  /*3d80*/  ISETP.GT.AND P4, PT, R3, 0x80, P4 ;  /* 0x000000800300780c */ /* 0x000fda0002784270 */
[----:B-1----:R-:W-:Y:S05]  /*3d90*/  @!P4 BRA `(.L_x_91) ;  /* 0x000000000004c947 */ /* 0x002fea0003800000 */
[----:B------:R1:W5:Y:S02]  /*3da0*/  LDG.E.LTC128B.U16 R104, desc[UR36][R60.64+0x2] ;  /* 0x000002243c687981 */ /* 0x000364000c1e1520 */
.L_x_91:
[----:B------:R-:W-:Y:S05]  /*3db0*/  BSYNC B1 ;  /* 0x0000000000017941 */ /* 0x000fea0003800000 */
.L_x_90:
[----:B-----5:R-:W-:Y:S01]  /*3dc0*/  HADD2.F32 R4, -RZ, R104.H0_H0 ;  /* 0x20000068ff047230 */ /* 0x020fe20000004100 */
[----:B------:R-:W-:Y:S01]  /*3dd0*/  ISETP.GT.AND P6, PT, R3, 0x88, P6 ;  /* 0x000000880300780c */ /* 0x000fe200037c4270 */
        /* <DEDUP_REMOVED lines=8> */
[----:B------:R-:W-:Y:S05]  /*3e60*/  @!P6 BRA `(.L_x_93) ;  /* 0x000000000004e947 */ /* 0x000fea0003800000 */
[----:B------:R4:W5:Y:S02]  /*3e70*/  LDG.E.LTC128B.U16 R104, desc[UR36][R6.64] ;  /* 0x0000002406687981 */ /* 0x000964000c1e1520 */
.L_x_93:
[----:B------:R-:W-:Y:S05]  /*3e80*/  BSYNC B1 ;  /* 0x0000000000017941 */ /* 0x000fea0003800000 */
.L_x_92:
[----:B---3-5:R-:W-:Y:S01]  /*3e90*/  HADD2.F32 R4, -RZ, R104.H0_H0 ;  /* 0x20000068ff047230 */ /* 0x028fe20000004100 */
[----:B------:R-:W-:Y:S01]  /*3ea0*/  ISETP.NE.AND P4, PT, R107, RZ, PT ;  /* 0x000000ff6b00720c */ /* 0x000fe20003f85270 */
[----:B------:R-:W-:Y:S03]  /*3eb0*/  BSSY B1, `(.L_x_94) ;  /* 0x0000008000017945 */ /* 0x000fe60003800000 */
[----:B------:R-:W-:Y:S01]  /*3ec0*/  FMUL R5, R4, R89 ;  /* 0x0000005904057220 */ /* 0x000fe20000400000 */
[----:B------:R-:W-:-:S03]  /*3ed0*/  ISETP.GT.AND P4, PT, R3, 0x88, P4 ;  /* 0x000000880300780c */ /* 0x000fc60002784270 */
[----:B------:R-:W-:-:S05]  /*3ee0*/  FFMA R5, R26, R88, R5 ;  /* 0x000000581a057223 */ /* 0x000fca0000000005 */
[----:B------:R-:W-:-:S05]  /*3ef0*/  F2FP.F16.F32.PACK_AB R5, RZ, R5 ;  /* 0x00000005ff05723e */ /* 0x000fca00000000ff */
[----:B------:R3:W-:Y:S01]  /*3f00*/  @P6 STG.E.U16 desc[UR36][R20.64], R5 ;  /* 0x0000000514006986 */ /* 0x0007e2000c101524 */
[----:B------:R-:W-:Y:S05]  /*3f10*/  @!P4 BRA `(.L_x_95) ;  /* 0x000000000004c947 */ /* 0x000fea0003800000 */
[----:B------:R0:W5:Y:S02]  /*3f20*/  LDG.E.LTC128B.U16 R104, desc[UR36][R10.64+0x2] ;  /* 0x000002240a687981 */ /* 0x000164000c1e1520 */
.L_x_95:
[----:B------:R-:W-:Y:S05]  /*3f30*/  BSYNC B1 ;  /* 0x0000000000017941 */ /* 0x000fea0003800000 */
.L_x_94:
[----:B-----5:R-:W-:Y:S01]  /*3f40*/  HADD2.F32 R4, -RZ, R104.H0_H0 ;  /* 0x20000068ff047230 */ /* 0x020fe20000004100 */
[----:B------:R-:W-:Y:S01]  /*3f50*/  ISETP.NE.AND P6, PT, R108, RZ, PT ;  /* 0x000000ff6c00720c */ /* 0x000fe20003fc5270 */
[----:B------:R-:W-:Y:S03]  /*3f60*/  BSSY B1, `(.L_x_96) ;  /* 0x0000008000017945 */ /* 0x000fe60003800000 */
[----:B------:R-:W-:-:S04]  /*3f70*/  FMUL R4, R4, R89 ;  /* 0x0000005904047220 */ /* 0x000fc80000400000 */
[----:B------:R-:W-:-:S05]  /*3f80*/  FFMA R4, R27, R88, R4 ;  /* 0x000000581b047223 */ /* 0x000fca0000000004 */
[----:B------:R-:W-:-:S05]  /*3f90*/  F2FP.F16.F32.PACK_AB R4, RZ, R4 ;  /* 0x00000004ff04723e */ /* 0x000fca00000000ff */
[----:B------:R0:W-:Y:S01]  /*3fa0*/  @P4 STG.E.U16 desc[UR36][R64.64+0x2], R4 ;  /* 0x0000020440004986 */ /* 0x0001e2000c101524 */
[----:B------:R-:W-:-:S13]  /*3fb0*/  ISETP.GT.AND P4, PT, R3, 0x80, P6 ;  /* 0x000000800300780c */ /* 0x000fda0003784270 */
[----:B0-----:R-:W-:Y:S05]  /*3fc0*/  @!P4 BRA `(.L_x_97) ;  /* 0x000000000004c947 */ /* 0x001fea0003800000 */
[----:B------:R0:W5:Y:S02]  /*3fd0*/  LDG.E.LTC128B.U16 R104, desc[UR36][R60.64+0x10] ;  /* 0x000010243c687981 */ /* 0x000164000c1e1520 */
.L_x_97:
[----:B------:R-:W-:Y:S05]  /*3fe0*/  BSYNC B1 ;  /* 0x0000000000017941 */ /* 0x000fea0003800000 */
.L_x_96:
[----:B-----5:R-:W-:Y:S01]  /*3ff0*/  HADD2.F32 R4, -RZ, R104.H0_H0 ;  /* 0x20000068ff047230 */ /* 0x020fe20000004100 */
[----:B------:R-:W-:Y:S01]  /*4000*/  ISETP.NE.AND P6, PT, R105, RZ, PT ;  /* 0x000000ff6900720c */ /* 0x000fe20003fc5270 */
[----:B------:R-:W-:Y:S03]  /*4010*/  BSSY B1, `(.L_x_98) ;  /* 0x000000b000017945 */ /* 0x000fe60003800000 */
[----:B---3--:R-:W-:Y:S01]  /*4020*/  FMUL R5, R4, R89 ;  /* 0x0000005904057220 */ /* 0x008fe20000400000 */
[----:B------:R-:W-:-:S03]  /*4030*/  @P4 IMAD.MOV.U32 R4, RZ, RZ, R14 ;  /* 0x000000ffff044224 */ /* 0x000fc600078e000e */
[----:B------:R-:W-:-:S05]  /*4040*/  FFMA R5, R28, R88, R5 ;  /* 0x000000581c057223 */ /* 0x000fca0000000005 */
[----:B------:R-:W-:-:S04]  /*4050*/  F2FP.F16.F32.PACK_AB R5, RZ, R5 ;  /* 0x00000005ff05723e */ /* 0x000fc800000000ff */
[----:B----4-:R-:W-:Y:S01]  /*4060*/  PRMT R6, R5, 0x7610, R6 ;  /* 0x0000761005067816 */ /* 0x010fe20000000006 */
[----:B------:R-:W-:-:S05]  /*4070*/  @P4 IMAD.MOV.U32 R5, RZ, RZ, R15 ;  /* 0x000000ffff054224 */ /* 0x000fca00078e000f */
[----:B------:R3:W-:Y:S01]  /*4080*/  @P4 STG.E.U16 desc[UR36][R4.64+0x10], R6 ;  /* 0x0000100604004986 */ /* 0x0007e2000c101524 */
[----:B------:R-:W-:-:S13]  /*4090*/  ISETP.GT.AND P4, PT, R3, 0x80, P6 ;  /* 0x000000800300780c */ /* 0x000fda0003784270 */
[----:B---3--:R-:W-:Y:S05]  /*40a0*/  @!P4 BRA `(.L_x_99) ;  /* 0x000000000004c947 */ /* 0x008fea0003800000 */
[----:B------:R3:W5:Y:S02]  /*40b0*/  LDG.E.LTC128B.U16 R104, desc[UR36][R60.64+0x12] ;  /* 0x000012243c687981 */ /* 0x000764000c1e1520 */
.L_x_99:
[----:B------:R-:W-:Y:S05]  /*40c0*/  BSYNC B1 ;  /* 0x0000000000017941 */ /* 0x000fea0003800000 */
.L_x_98:
[----:B-----5:R-:W-:Y:S01]  /*40d0*/  HADD2.F32 R4, -RZ, R104.H0_H0 ;  /* 0x20000068ff047230 */ /* 0x020fe20000004100 */
[----:B------:R-:W-:Y:S01]  /*40e0*/  BSSY B1, `(.L_x_100) ;  /* 0x000000c000017945 */ /* 0x000fe20003800000 */
[----:B------:R-:W-:-:S03]  /*40f0*/  @P4 IMAD.MOV.U32 R5, RZ, RZ, R15 ;  /* 0x000000ffff054224 */ /* 0x000fc600078e000f */
[----:B------:R-:W-:-:S04]  /*4100*/  FMUL R4, R4, R89 ;  /* 0x0000005904047220 */ /* 0x000fc80000400000 */
[----:B------:R-:W-:-:S05]  /*4110*/  FFMA R4, R29, R88, R4 ;  /* 0x000000581d047223 */ /* 0x000fca0000000004 */
[----:B------:R-:W-:-:S04]  /*4120*/  F2FP.F16.F32.PACK_AB R4, RZ, R4 ;  /* 0x00000004ff04723e */ /* 0x000fc800000000ff */
[----:B------:R-:W-:Y:S01]  /*4130*/  PRMT R6, R4, 0x7610, R6 ;  /* 0x0000761004067816 */ /* 0x000fe20000000006 */
[----:B------:R-:W-:-:S05]  /*4140*/  @P4 IMAD.MOV.U32 R4, RZ, RZ, R14 ;  /* 0x000000ffff044224 */ /* 0x000fca00078e000e */
[----:B------:R4:W-:Y:S01]  /*4150*/  @P4 STG.E.U16 desc[UR36][R4.64+0x12], R6 ;  /* 0x0000120604004986 */ /* 0x0009e2000c101524 */
[----:B------:R-:W-:-:S04]  /*4160*/  ISETP.NE.AND P4, PT, R108, RZ, PT ;  /* 0x000000ff6c00720c */ /* 0x000fc80003f85270 */
[----:B------:R-:W-:-:S13]  /*4170*/  ISETP.GT.AND P4, PT, R3, 0x88, P4 ;  /* 0x000000880300780c */ /* 0x000fda0002784270 */
[----:B----4-:R-:W-:Y:S05]  /*4180*/  @!P4 BRA `(.L_x_101) ;  /* 0x000000000004c947 */ /* 0x010fea0003800000 */
[----:B------:R4:W5:Y:S02]  /*4190*/  LDG.E.LTC128B.U16 R104, desc[UR36][R10.64+0x10] ;  /* 0x000010240a687981 */ /* 0x000964000c1e1520 */
.L_x_101:
[----:B------:R-:W-:Y:S05]  /*41a0*/  BSYNC B1 ;  /* 0x0000000000017941 */ /* 0x000fea0003800000 */
.L_x_100:
        /* <DEDUP_REMOVED lines=9> */
.L_x_103:
[----:B------:R-:W-:Y:S05]  /*4240*/  BSYNC B1 ;  /* 0x0000000000017941 */ /* 0x000fea0003800000 */
.L_x_102:
[----:B-----5:R-:W-:Y:S01]  /*4250*/  HADD2.F32 R4, -RZ, R104.H0_H0 ;  /* 0x20000068ff047230 */ /* 0x020fe20000004100 */
[----:B------:R-:W-:Y:S01]  /*4260*/  ISETP.NE.AND P6, PT, R106, RZ, PT ;  /* 0x000000ff6a00720c */ /* 0x000fe20003fc5270 */
        /* <DEDUP_REMOVED lines=8> */
[----:B------:R-:W-:-:S13]  /*42f0*/  ISETP.GT.AND P4, PT, R3, 0x80, P6 ;  /* 0x000000800300780c */ /* 0x000fda0003784270 */
[----:B0-----:R-:W-:Y:S05]  /*4300*/  @!P4 BRA `(.L_x_105) ;  /* 0x000000000004c947 */ /* 0x001fea0003800000 */
[----:B------:R0:W5:Y:S02]  /*4310*/  LDG.E.LTC128B.U16 R104, desc[UR36][R60.64+0x20] ;  /* 0x000020243c687981 */ /* 0x000164000c1e1520 */
.L_x_105:
[----:B------:R-:W-:Y:S05]  /*4320*/  BSYNC B1 ;  /* 0x0000000000017941 */ /* 0x000fea0003800000 */
.L_x_104:
[----:B-----5:R-:W-:Y:S01]  /*4330*/  HADD2.F32 R4, -RZ, R104.H0_H0 ;  /* 0x20000068ff047230 */ /* 0x020fe20000004100 */
[----:B------:R-:W-:Y:S01]  /*4340*/  ISETP.NE.AND P6, PT, R23, RZ, PT ;  /* 0x000000ff1700720c */ /* 0x000fe20003fc5270 */
[----:B------:R-:W-:Y:S03]  /*4350*/  BSSY B1, `(.L_x_106) ;  /* 0x000000b000017945 */ /* 0x000fe60003800000 */
[----:B------:R-:W-:Y:S01]  /*4360*/  FMUL R5, R4, R89 ;  /* 0x0000005904057220 */ /* 0x000fe20000400000 */
[----:B------:R-:W-:-:S03]  /*4370*/  @P4 IMAD.MOV.U32 R4, RZ, RZ, R14 ;  /* 0x000000ffff044224 */ /* 0x000fc600078e000e */
        /* <DEDUP_REMOVED lines=8> */
.L_x_107:
[----:B------:R-:W-:Y:S05]  /*4400*/  BSYNC B1 ;  /* 0x0000000000017941 */ /* 0x000fea0003800000 */
.L_x_106:
[----:B-----5:R-:W-:Y:S01]  /*4410*/  HADD2.F32 R4, -RZ, R104.H0_H0 ;  /* 0x20000068ff047230 */ /* 0x020fe20000004100 */
[----:B------:R-:W-:Y:S01]  /*4420*/  BSSY B1, `(.L_x_108) ;  /* 0x000000c000017945 */ /* 0x000fe20003800000 */
[----:B------:R-:W-:-:S03]  /*4430*/  @P4 IMAD.MOV.U32 R5, RZ, RZ, R15 ;  /* 0x000000ffff054224 */ /* 0x000fc600078e000f */
[----:B------:R-:W-:-:S04]  /*4440*/  FMUL R4, R4, R89 ;  /* 0x0000005904047220 */ /* 0x000fc80000400000 */
[----:B------:R-:W-:-:S05]  /*4450*/  FFMA R4, R33, R88, R4 ;  /* 0x0000005821047223 */ /* 0x000fca0000000004 */
[----:B------:R-:W-:-:S04]  /*4460*/  F2FP.F16.F32.PACK_AB R4, RZ, R4 ;  /* 0x00000004ff04723e */ /* 0x000fc800000000ff */
[----:B------:R-:W-:Y:S02]  /*4470*/  PRMT R6, R4, 0x7610, R6 ;  /* 0x0000761004067816 */ /* 0x000fe40000000006 */
[----:B------:R-:W-:-:S05]  /*4480*/  @P4 MOV R4, R14 ;  /* 0x0000000e00044202 */ /* 0x000fca0000000f00 */
[----:B------:R0:W-:Y:S01]  /*4490*/  @P4 STG.E.U16 desc[UR36][R4.64+0x22], R6 ;  /* 0x0000220604004986 */ /* 0x0001e2000c101524 */
[----:B------:R-:W-:-:S04]  /*44a0*/  ISETP.NE.AND P4, PT, R106, RZ, PT ;  /* 0x000000ff6a00720c */ /* 0x000fc80003f85270 */
[----:B------:R-:W-:-:S13]  /*44b0*/  ISETP.GT.AND P4, PT, R3, 0x88, P4 ;  /* 0x000000880300780c */ /* 0x000fda0002784270 */
[----:B0-----:R-:W-:Y:S05]  /*44c0*/  @!P4 BRA `(.L_x_109) ;  /* 0x000000000004c947 */ /* 0x001fea0003800000 */
[----:B------:R0:W5:Y:S02]  /*44d0*/  LDG.E.LTC128B.U16 R104, desc[UR36][R10.64+0x20] ;  /* 0x000020240a687981 */ /* 0x000164000c1e1520 */
.L_x_109:
[----:B------:R-:W-:Y:S05]  /*44e0*/  BSYNC B1 ;  /* 0x0000000000017941 */ /* 0x000fea0003800000 */
.L_x_108:
[----:B-----5:R-:W-:Y:S01]  /*44f0*/  HADD2.F32 R4, -RZ, R104.H0_H0 ;  /* 0x20000068ff047230 */ /* 0x020fe20000004100 */
[----:B------:R-:W-:Y:S04]  /*4500*/  BSSY B1, `(.L_x_110) ;  /* 0x000000b000017945 */ /* 0x000fe80003800000 */
        /* <DEDUP_REMOVED lines=10> */
.L_x_111:
[----:B------:R-:W-:Y:S05]  /*45b0*/  BSYNC B1 ;  /* 0x0000000000017941 */ /* 0x000fea0003800000 */
.L_x_110:
        /* <DEDUP_REMOVED lines=13> */
.L_x_113:
[----:B------:R-:W-:Y:S05]  /*4690*/  BSYNC B1 ;  /* 0x0000000000017941 */ /* 0x000fea0003800000 */
.L_x_112:
        /* <DEDUP_REMOVED lines=13> */
.L_x_115:
[----:B------:R-:W-:Y:S05]  /*4770*/  BSYNC B1 ;  /* 0x0000000000017941 */ /* 0x000fea0003800000 */
.L_x_114:
        /* <DEDUP_REMOVED lines=11> */
[----:B0-----:R-:W-:Y:S05]  /*4830*/  @!P4 BRA `(.L_x_117) ;  /* 0x000000000004c947 */ /* 0x001fea0003800000 */
[----:B------:R0:W5:Y:S02]  /*4840*/  LDG.E.LTC128B.U16 R104, desc[UR36][R10.64+0x30] ;  /* 0x000030240a687981 */ /* 0x000164000c1e1520 */
.L_x_117:
[----:B------:R-:W-:Y:S05]  /*4850*/  BSYNC B1 ;  /* 0x0000000000017941 */ /* 0x000fea0003800000 */
.L_x_116:
        /* <DEDUP_REMOVED lines=12> */
.L_x_119:
[----:B------:R-:W-:Y:S05]  /*4920*/  BSYNC B1 ;  /* 0x0000000000017941 */ /* 0x000fea0003800000 */
.L_x_118:
        /* <DEDUP_REMOVED lines=13> */
.L_x_121:
[----:B------:R-:W-:Y:S05]  /*4a00*/  BSYNC B1 ;  /* 0x0000000000017941 */ /* 0x000fea0003800000 */
.L_x_120:
        /* <DEDUP_REMOVED lines=13> */
.L_x_123:
[----:B------:R-:W-:Y:S05]  /*4ae0*/  BSYNC B1 ;  /* 0x0000000000017941 */ /* 0x000fea0003800000 */
.L_x_122:
        /* <DEDUP_REMOVED lines=13> */
.L_x_125:
[----:B------:R-:W-:Y:S05]  /*4bc0*/  BSYNC B1 ;  /* 0x0000000000017941 */ /* 0x000fea0003800000 */
.L_x_124:
        /* <DEDUP_REMOVED lines=12> */
.L_x_127:
[----:B------:R-:W-:Y:S05]  /*4c90*/  BSYNC B1 ;  /* 0x0000000000017941 */ /* 0x000fea0003800000 */
.L_x_126:
        /* <DEDUP_REMOVED lines=13> */
.L_x_129:
[----:B------:R-:W-:Y:S05]  /*4d70*/  BSYNC B1 ;  /* 0x0000000000017941 */ /* 0x000fea0003800000 */
.L_x_128:
        /* <DEDUP_REMOVED lines=12> */
.L_x_131:
[----:B------:R-:W-:Y:S05]  /*4e40*/  BSYNC B1 ;  /* 0x0000000000017941 */ /* 0x000fea0003800000 */
.L_x_130:
        /* <DEDUP_REMOVED lines=12> */
.L_x_133:
[----:B------:R-:W-:Y:S05]  /*4f10*/  BSYNC B1 ;  /* 0x0000000000017941 */ /* 0x000fea0003800000 */
.L_x_132:
[----:B-----5:R-:W-:Y:S01]  /*4f20*/  HADD2.F32 R4, -RZ, R104.H0_H0 ;  /* 0x20000068ff047230 */ /* 0x020fe20000004100 */
[----:B------:R-:W-:Y:S01]  /*4f30*/  ISETP.GT.AND P5, PT, R3, 0x88, P5 ;  /* 0x000000880300780c */ /* 0x000fe20002fa4270 */
        /* <DEDUP_REMOVED lines=8> */
[----:B------:R-:W-:Y:S05]  /*4fc0*/  @!P5 BRA `(.L_x_135) ;  /* 0x000000000004d947 */ /* 0x000fea0003800000 */
[----:B------:R0:W5:Y:S02]  /*4fd0*/  LDG.E.LTC128B.U16 R104, desc[UR36][R10.64+0x52] ;  /* 0x000052240a687981 */ /* 0x000164000c1e1520 */
.L_x_135:
[----:B------:R-:W-:Y:S05]  /*4fe0*/  BSYNC B1 ;  /* 0x0000000000017941 */ /* 0x000fea0003800000 */
.L_x_134:
[----:B0----5:R-:W-:Y:S01]  /*4ff0*/  HADD2.F32 R4, -RZ, R104.H0_H0 ;  /* 0x20000068ff047230 */ /* 0x021fe20000004100 */
        /* <DEDUP_REMOVED lines=11> */
.L_x_137:
[----:B------:R-:W-:Y:S05]  /*50b0*/  BSYNC B1 ;  /* 0x0000000000017941 */ /* 0x000fea0003800000 */
.L_x_136:
[----:B0----5:R-:W-:Y:S01]  /*50c0*/  HADD2.F32 R4, -RZ, R104.H0_H0 ;  /* 0x20000068ff047230 */ /* 0x021fe20000004100 */
        /* <DEDUP_REMOVED lines=11> */
.L_x_139:
[----:B------:R-:W-:Y:S05]  /*5180*/  BSYNC B1 ;  /* 0x0000000000017941 */ /* 0x000fea0003800000 */
.L_x_138:
        /* <DEDUP_REMOVED lines=12> */
.L_x_141:
[----:B------:R-:W-:Y:S05]  /*5250*/  BSYNC B1 ;  /* 0x0000000000017941 */ /* 0x000fea0003800000 */
.L_x_140:
        /* <DEDUP_REMOVED lines=12> */
.L_x_143:
[----:B------:R-:W-:Y:S05]  /*5320*/  BSYNC B1 ;  /* 0x0000000000017941 */ /* 0x000fea0003800000 */
.L_x_142:
[----:B0----5:R-:W-:Y:S01]  /*5330*/  HADD2.F32 R4, -RZ, R104.H0_H0 ;  /* 0x20000068ff047230 */ /* 0x021fe20000004100 */
[----:B------:R-:W-:Y:S01]  /*5340*/  ISETP.GT.AND P3, PT, R3, 0x80, P1 ;  /* 0x000000800300780c */ /* 0x000fe20000f64270 */
[----:B------:R-:W-:Y:S01]  /*5350*/  @P2 IMAD.MOV.U32 R5, RZ, RZ, R13 ;  /* 0x000000ffff052224 */ /* 0x000fe200078e000d */
[----:B------:R-:W-:Y:S02]  /*5360*/  BSSY B1, `(.L_x_144) ;  /* 0x0000009000017945 */ /* 0x000fe40003800000 */
[----:B------:R-:W-:-:S04]  /*5370*/  FMUL R4, R4, R89 ;  /* 0x0000005904047220 */ /* 0x000fc80000400000 */
[----:B------:R-:W-:-:S05]  /*5380*/  FFMA R4, R51, R88, R4 ;  /* 0x0000005833047223 */ /* 0x000fca0000000004 */
[----:B------:R-:W-:-:S04]  /*5390*/  F2FP.F16.F32.PACK_AB R4, RZ, R4 ;  /* 0x00000004ff04723e */ /* 0x000fc800000000ff */
[----:B------:R-:W-:Y:S02]  /*53a0*/  PRMT R6, R4, 0x7610, R6 ;  /* 0x0000761004067816 */ /* 0x000fe40000000006 */
[----:B------:R-:W-:-:S05]  /*53b0*/  @P2 MOV R4, R12 ;  /* 0x0000000c00042202 */ /* 0x000fca0000000f00 */
[----:B------:R0:W-:Y:S01]  /*53c0*/  @P2 STG.E.U16 desc[UR36][R4.64+0x62], R6 ;  /* 0x0000620604002986 */ /* 0x0001e2000c101524 */
[----:B------:R-:W-:Y:S05]  /*53d0*/  @!P3 BRA `(.L_x_145) ;  /* 0x000000000004b947 */ /* 0x000fea0003800000 */
[----:B------:R0:W5:Y:S02]  /*53e0*/  LDG.E.LTC128B.U16 R104, desc[UR36][R60.64+0x70] ;  /* 0x000070243c687981 */ /* 0x000164000c1e1520 */
.L_x_145:
[----:B------:R-:W-:Y:S05]  /*53f0*/  BSYNC B1 ;  /* 0x0000000000017941 */ /* 0x000fea0003800000 */
.L_x_144:
        /* <DEDUP_REMOVED lines=12> */
.L_x_147:
[----:B------:R-:W-:Y:S05]  /*54c0*/  BSYNC B1 ;  /* 0x0000000000017941 */ /* 0x000fea0003800000 */
.L_x_146:
        /* <DEDUP_REMOVED lines=9> */
.L_x_149:
[----:B------:R-:W-:Y:S05]  /*5560*/  BSYNC B1 ;  /* 0x0000000000017941 */ /* 0x000fea0003800000 */
.L_x_148:
        /* <DEDUP_REMOVED lines=12> */
.L_x_151:
[----:B------:R-:W-:Y:S05]  /*5630*/  BSYNC B1 ;  /* 0x0000000000017941 */ /* 0x000fea0003800000 */
.L_x_150:
[----:B------:R-:W-:Y:S05]  /*5640*/  @!P0 BRA `(.L_x_152) ;  /* 0x0000001400f08947 */ /* 0x000fea0003800000 */
[----:B-----5:R-:W-:-:S05]  /*5650*/  HADD2.F32 R104, -RZ, R104.H0_H0 ;  /* 0x20000068ff687230 */ /* 0x020fca0000004100 */
[----:B------:R-:W-:-:S04]  /*5660*/  FMUL R104, R104, R89 ;  /* 0x0000005968687220 */ /* 0x000fc80000400000 */
[----:B------:R-:W-:-:S05]  /*5670*/  FFMA R104, R55, R88, R104 ;  /* 0x0000005837687223 */ /* 0x000fca0000000068 */
[----:B------:R-:W-:-:S05]  /*5680*/  F2FP.F16.F32.PACK_AB R104, RZ, R104 ;  /* 0x00000068ff68723e */ /* 0x000fca00000000ff */
[----:B------:R0:W-:Y:S01]  /*5690*/  STG.E.U16 desc[UR36][R12.64+0x72], R104 ;  /* 0x000072680c007986 */ /* 0x0001e2000c101524 */
[----:B------:R-:W-:Y:S05]  /*56a0*/  BRA `(.L_x_152) ;  /* 0x0000001400d87947 */ /* 0x000fea0003800000 */
.L_x_29:
[----:B------:R-:W-:Y:S01]  /*56b0*/  ULDC.64 UR4, c[0x0][0x5c0] ;  /* 0x0001700000047ab9 */ /* 0x000fe20000000a00 */
[----:B------:R-:W-:Y:S01]  /*56c0*/  ISETP.GT.AND P3, PT, R4, 0x1, PT ;  /* 0x000000010400780c */ /* 0x000fe20003f64270 */
[-C--:B------:R-:W-:Y:S01]  /*56d0*/  FMUL R56, R56, R88.reuse ;  /* 0x0000005838387220 */ /* 0x080fe20000400000 */
[----:B------:R-:W-:Y:S01]  /*56e0*/  LEA R14, P1, R104, UR4, 0x1 ;  /* 0x00000004680e7c11 */ /* 0x000fe2000f8208ff */
[-C--:B------:R-:W-:Y:S01]  /*56f0*/  FMUL R57, R57, R88.reuse ;  /* 0x0000005839397220 */ /* 0x080fe20000400000 */
[----:B------:R-:W-:Y:S01]  /*5700*/  IMAD.SHL.U32 R7, R12, 0x10, RZ ;  /* 0x000000100c077824 */ /* 0x000fe200078e00ff */
[----:B------:R-:W-:Y:S01]  /*5710*/  ISETP.GT.AND P2, PT, R3, 0x8, P6 ;  /* 0x000000080300780c */ /* 0x000fe20003744270 */
[-C--:B------:R-:W-:Y:S01]  /*5720*/  FMUL R58, R58, R88.reuse ;  /* 0x000000583a3a7220 */ /* 0x080fe20000400000 */
[----:B------:R-:W-:Y:S01]  /*5730*/  LEA.HI.X R15, R104, UR5, R93, 0x1, P1 ;  /* 0x00000005680f7c11 */ /* 0x000fe200088f0c5d */
[-C--:B------:R-:W-:Y:S01]  /*5740*/  FMUL R59, R59, R88.reuse ;  /* 0x000000583b3b7220 */ /* 0x080fe20000400000 */
[----:B------:R-:W-:Y:S01]  /*5750*/  ISETP.GT.AND P1, PT, R3, RZ, P3 ;  /* 0x000000ff0300720c */ /* 0x000fe20001f24270 */
[----:B------:R-:W-:Y:S01]  /*5760*/  FMUL R60, R60, R88 ;  /* 0x000000583c3c7220 */ /* 0x000fe20000400000 */
[----:B------:R-:W-:Y:S01]  /*5770*/  F2FP.F16.F32.PACK_AB R56, RZ, R56 ;  /* 0x00000038ff38723e */ /* 0x000fe200000000ff */
[-C--:B------:R-:W-:Y:S01]  /*5780*/  FMUL R61, R61, R88.reuse ;  /* 0x000000583d3d7220 */ /* 0x080fe20000400000 */
[----:B------:R-:W-:Y:S01]  /*5790*/  F2FP.F16.F32.PACK_AB R57, RZ, R57 ;  /* 0x00000039ff39723e */ /* 0x000fe200000000ff */
[----:B------:R-:W-:Y:S01]  /*57a0*/  FMUL R63, R63, R88 ;  /* 0x000000583f3f7220 */ /* 0x000fe20000400000 */
[C---:B------:R-:W-:Y:S01]  /*57b0*/  SHF.L.U64.HI R5, R12.reuse, 0x4, R13 ;  /* 0x000000040c057819 */ /* 0x040fe2000001020d */
[----:B------:R-:W-:Y:S01]  /*57c0*/  @P0 STG.E.U16 desc[UR36][R14.64], R56 ;  /* 0x000000380e000986 */ /* 0x000fe2000c101524 */
[----:B------:R-:W-:Y:S01]  /*57d0*/  PRMT R9, R57, 0x7610, R9 ;  /* 0x0000761039097816 */ /* 0x000fe20000000009 */
[----:B------:R-:W-:Y:S01]  /*57e0*/  IMAD.SHL.U32 R57, R12, 0x100, RZ ;  /* 0x000001000c397824 */ /* 0x000fe200078e00ff */
[----:B------:R-:W-:Y:S01]  /*57f0*/  IADD3 R8, P0, R7, R14, RZ ;  /* 0x0000000e07087210 */ /* 0x000fe20007f1e0ff */
[----:B------:R-:W-:Y:S01]  /*5800*/  FMUL R62, R62, R88 ;  /* 0x000000583e3e7220 */ /* 0x000fe20000400000 */
[----:B------:R-:W-:Y:S01]  /*5810*/  F2FP.F16.F32.PACK_AB R58, RZ, R58 ;  /* 0x0000003aff3a723e */ /* 0x000fe200000000ff */
[--C-:B------:R-:W-:Y:S01]  /*5820*/  @P1 IMAD.MOV.U32 R10, RZ, RZ, R14.reuse ;  /* 0x000000ffff0a1224 */ /* 0x100fe200078e000e */
[----:B------:R-:W-:Y:S01]  /*5830*/  SHF.L.U64.HI R23, R12, 0x8, R13 ;  /* 0x000000080c177819 */ /* 0x000fe2000001020d */
[--C-:B------:R-:W-:Y:S01]  /*5840*/  @P1 IMAD.MOV.U32 R11, RZ, RZ, R15.reuse ;  /* 0x000000ffff0b1224 */ /* 0x100fe200078e000f */
[----:B------:R-:W-:Y:S01]  /*5850*/  ISETP.GT.AND P4, PT, R4, 0x8, PT ;  /* 0x000000080400780c */ /* 0x000fe20003f84270 */
[-C--:B------:R-:W-:Y:S01]  /*5860*/  FMUL R64, R64, R88.reuse ;  /* 0x0000005840407220 */ /* 0x080fe20000400000 */
[----:B------:R-:W-:Y:S01]  /*5870*/  F2FP.F16.F32.PACK_AB R59, RZ, R59 ;  /* 0x0000003bff3b723e */ /* 0x000fe200000000ff */
[----:B------:R-:W-:Y:S01]  /*5880*/  FMUL R65, R65, R88 ;  /* 0x0000005841417220 */ /* 0x000fe20000400000 */
[----:B------:R0:W-:Y:S01]  /*5890*/  @P1 STG.E.U16 desc[UR36][R10.64+0x2], R9 ;  /* 0x000002090a001986 */ /* 0x0001e2000c101524 */
[----:B------:R-:W-:Y:S01]  /*58a0*/  F2FP.F16.F32.PACK_AB R60, RZ, R60 ;  /* 0x0000003cff3c723e */ /* 0x000fe200000000ff */
[-C--:B------:R-:W-:Y:S01]  /*58b0*/  FMUL R66, R66, R88.reuse ;  /* 0x0000005842427220 */ /* 0x080fe20000400000 */
[----:B------:R-:W-:Y:S01]  /*58c0*/  F2FP.F16.F32.PACK_AB R61, RZ, R61 ;  /* 0x0000003dff3d723e */ /* 0x000fe200000000ff */
[-C--:B------:R-:W-:Y:S01]  /*58d0*/  FMUL R67, R67, R88.reuse ;  /* 0x0000005843437220 */ /* 0x080fe20000400000 */
[----:B------:R-:W-:Y:S01]  /*58e0*/  F2FP.F16.F32.PACK_AB R63, RZ, R63 ;  /* 0x0000003fff3f723e */ /* 0x000fe200000000ff */
[----:B------:R-:W-:Y:S01]  /*58f0*/  FMUL R68, R68, R88 ;  /* 0x0000005844447220 */ /* 0x000fe20000400000 */
[----:B------:R-:W-:Y:S01]  /*5900*/  F2FP.F16.F32.PACK_AB R62, RZ, R62 ;  /* 0x0000003eff3e723e */ /* 0x000fe200000000ff */
[----:B------:R-:W-:Y:S01]  /*5910*/  FMUL R69, R69, R88 ;  /* 0x0000005845457220 */ /* 0x000fe20000400000 */
[----:B------:R-:W-:Y:S01]  /*5920*/  F2FP.F16.F32.PACK_AB R64, RZ, R64 ;  /* 0x00000040ff40723e */ /* 0x000fe200000000ff */
[-C--:B------:R-:W-:Y:S01]  /*5930*/  FMUL R70, R70, R88.reuse ;  /* 0x0000005846467220 */ /* 0x080fe20000400000 */
[----:B------:R-:W-:Y:S01]  /*5940*/  F2FP.F16.F32.PACK_AB R65, RZ, R65 ;  /* 0x00000041ff41723e */ /* 0x000fe200000000ff */
[----:B0-----:R-:W-:Y:S01]  /*5950*/  IMAD.X R9, R5, 0x1, R15, P0 ;  /* 0x0000000105097824 */ /* 0x001fe200000e060f */
[----:B------:R-:W-:Y:S01]  /*5960*/  ISETP.GT.AND P0, PT, R3, 0x8, P3 ;  /* 0x000000080300780c */ /* 0x000fe20001f04270 */
[-C--:B------:R-:W-:Y:S01]  /*5970*/  FMUL R71, R71, R88.reuse ;  /* 0x0000005847477220 */ /* 0x080fe20000400000 */
[----:B------:R-:W-:Y:S01]  /*5980*/  ISETP.GT.AND P3, PT, R4, 0x9, PT ;  /* 0x000000090400780c */ /* 0x000fe20003f64270 */
[----:B------:R-:W-:Y:S01]  /*5990*/  FMUL R72, R72, R88 ;  /* 0x0000005848487220 */ /* 0x000fe20000400000 */
[----:B------:R-:W-:Y:S01]  /*59a0*/  @P2 STG.E.U16 desc[UR36][R8.64], R58 ;  /* 0x0000003a08002986 */ /* 0x000fe2000c101524 */
[----:B------:R-:W-:Y:S01]  /*59b0*/  IADD3 R6, P1, P2, R57, R14, R7 ;  /* 0x0000000e39067210 */ /* 0x000fe20007a3e007 */
[----:B------:R-:W-:Y:S01]  /*59c0*/  FMUL R73, R73, R88 ;  /* 0x0000005849497220 */ /* 0x000fe20000400000 */
[----:B------:R-:W-:Y:S01]  /*59d0*/  F2FP.F16.F32.PACK_AB R66, RZ, R66 ;  /* 0x00000042ff42723e */ /* 0x000fe200000000ff */
[-C--:B------:R-:W-:Y:S01]  /*59e0*/  FMUL R74, R74, R88.reuse ;  /* 0x000000584a4a7220 */ /* 0x080fe20000400000 */
[----:B------:R-:W-:Y:S01]  /*59f0*/  IADD3.X R7, R23, R15, R5, P1, P2 ;  /* 0x0000000f17077210 */ /* 0x000fe20000fe4405 */
[-C--:B------:R-:W-:Y:S01]  /*5a00*/  FMUL R75, R75, R88.reuse ;  /* 0x000000584b4b7220 */ /* 0x080fe20000400000 */
[C---:B------:R-:W-:Y:S01]  /*5a10*/  ISETP.GT.AND P1, PT, R3.reuse, RZ, P4 ;  /* 0x000000ff0300720c */ /* 0x040fe20002724270 */
[-C--:B------:R-:W-:Y:S01]  /*5a20*/  FMUL R76, R76, R88.reuse ;  /* 0x000000584c4c7220 */ /* 0x080fe20000400000 */
[----:B------:R-:W-:Y:S01]  /*5a30*/  @P0 STG.E.U16 desc[UR36][R8.64+0x2], R59 ;  /* 0x0000023b08000986 */ /* 0x000fe2000c101524 */
[----:B------:R-:W-:Y:S01]  /*5a40*/  ISETP.GT.AND P0, PT, R3, RZ, P3 ;  /* 0x000000ff0300720c */ /* 0x000fe20001f04270 */
[-C--:B------:R-:W-:Y:S01]  /*5a50*/  FMUL R77, R77, R88.reuse ;  /* 0x000000584d4d7220 */ /* 0x080fe20000400000 */
[----:B------:R-:W-:Y:S01]  /*5a60*/  ISETP.GT.AND P2, PT, R4, 0x11, PT ;  /* 0x000000110400780c */ /* 0x000fe20003f44270 */
[-C--:B------:R-:W-:Y:S01]  /*5a70*/  FMUL R78, R78, R88.reuse ;  /* 0x000000584e4e7220 */ /* 0x080fe20000400000 */
[----:B------:R-:W-:Y:S01]  /*5a80*/  F2FP.F16.F32.PACK_AB R67, RZ, R67 ;  /* 0x00000043ff43723e */ /* 0x000fe200000000ff */
[----:B------:R-:W-:Y:S01]  /*5a90*/  FMUL R79, R79, R88 ;  /* 0x000000584f4f7220 */ /* 0x000fe20000400000 */
[----:B------:R-:W-:Y:S01]  /*5aa0*/  F2FP.F16.F32.PACK_AB R68, RZ, R68 ;  /* 0x00000044ff44723e */ /* 0x000fe200000000ff */
[-C--:B------:R-:W-:Y:S01]  /*5ab0*/  FMUL R80, R80, R88.reuse ;  /* 0x0000005850507220 */ /* 0x080fe20000400000 */
[----:B------:R-:W-:Y:S01]  /*5ac0*/  F2FP.F16.F32.PACK_AB R69, RZ, R69 ;  /* 0x00000045ff45723e */ /* 0x000fe200000000ff */
[----:B------:R-:W-:Y:S01]  /*5ad0*/  FMUL R81, R81, R88 ;  /* 0x0000005851517220 */ /* 0x000fe20000400000 */
[--C-:B------:R-:W-:Y:S01]  /*5ae0*/  @P1 IMAD.MOV.U32 R10, RZ, RZ, R14.reuse ;  /* 0x000000ffff0a1224 */ /* 0x100fe200078e000e */
[----:B------:R-:W-:Y:S01]  /*5af0*/  F2FP.F16.F32.PACK_AB R70, RZ, R70 ;  /* 0x00000046ff46723e */ /* 0x000fe200000000ff */
[--C-:B------:R-:W-:Y:S01]  /*5b00*/  @P1 IMAD.MOV.U32 R11, RZ, RZ, R15.reuse ;  /* 0x000000ffff0b1224 */ /* 0x100fe200078e000f */
[----:B------:R-:W-:Y:S01]  /*5b10*/  F2FP.F16.F32.PACK_AB R71, RZ, R71 ;  /* 0x00000047ff47723e */ /* 0x000fe200000000ff */
[----:B------:R-:W-:Y:S01]  /*5b20*/  FMUL R82, R82, R88 ;  /* 0x0000005852527220 */ /* 0x000fe20000400000 */
[----:B------:R-:W-:Y:S01]  /*5b30*/  F2FP.F16.F32.PACK_AB R72, RZ, R72 ;  /* 0x00000048ff48723e */ /* 0x000fe200000000ff */
[-C--:B------:R-:W-:Y:S01]  /*5b40*/  FMUL R83, R83, R88.reuse ;  /* 0x0000005853537220 */ /* 0x080fe20000400000 */
[----:B------:R0:W-:Y:S01]  /*5b50*/  @P1 STG.E.U16 desc[UR36][R10.64+0x10], R60 ;  /* 0x0000103c0a001986 */ /* 0x0001e2000c101524 */
[----:B------:R-:W-:Y:S01]  /*5b60*/  ISETP.GT.AND P1, PT, R3, 0x8, P4 ;  /* 0x000000080300780c */ /* 0x000fe20002724270 */
[-C--:B------:R-:W-:Y:S01]  /*5b70*/  FMUL R84, R84, R88.reuse ;  /* 0x0000005854547220 */ /* 0x080fe20000400000 */
[----:B------:R-:W-:Y:S01]  /*5b80*/  F2FP.F16.F32.PACK_AB R73, RZ, R73 ;  /* 0x00000049ff49723e */ /* 0x000fe200000000ff */
[----:B------:R-:W-:Y:S01]  /*5b90*/  FMUL R85, R85, R88 ;  /* 0x0000005855557220 */ /* 0x000fe20000400000 */
[----:B------:R-:W-:Y:S01]  /*5ba0*/  F2FP.F16.F32.PACK_AB R74, RZ, R74 ;  /* 0x0000004aff4a723e */ /* 0x000fe200000000ff */
[-C--:B------:R-:W-:Y:S01]  /*5bb0*/  FMUL R86, R86, R88.reuse ;  /* 0x0000005856567220 */ /* 0x080fe20000400000 */
[----:B------:R-:W-:Y:S01]  /*5bc0*/  F2FP.F16.F32.PACK_AB R75, RZ, R75 ;  /* 0x0000004bff4b723e */ /* 0x000fe200000000ff */
[-C--:B------:R-:W-:Y:S01]  /*5bd0*/  FMUL R87, R87, R88.reuse ;  /* 0x0000005857577220 */ /* 0x080fe20000400000 */
[----:B------:R-:W-:Y:S01]  /*5be0*/  ISETP.GT.AND P5, PT, R4, 0x28, PT ;  /* 0x000000280400780c */ /* 0x000fe20003fa4270 */
[----:B------:R-:W-:Y:S01]  /*5bf0*/  FMUL R24, R24, R88 ;  /* 0x0000005818187220 */ /* 0x000fe20000400000 */
[----:B------:R-:W-:Y:S01]  /*5c00*/  F2FP.F16.F32.PACK_AB R76, RZ, R76 ;  /* 0x0000004cff4c723e */ /* 0x000fe200000000ff */
[--C-:B0-----:R-:W-:Y:S01]  /*5c10*/  @P0 IMAD.MOV.U32 R10, RZ, RZ, R14.reuse ;  /* 0x000000ffff0a0224 */ /* 0x101fe200078e000e */
[----:B------:R-:W-:Y:S01]  /*5c20*/  ISETP.GT.AND P4, PT, R4, 0x29, PT ;  /* 0x000000290400780c */ /* 0x000fe20003f84270 */
        /* <DEDUP_REMOVED lines=8> */
[C---:B------:R-:W-:Y:S01]  /*5cb0*/  ISETP.GT.AND P3, PT, R4.reuse, 0x10, PT ;  /* 0x000000100400780c */ /* 0x040fe20003f64270 */
[----:B------:R-:W-:Y:S01]  /*5cc0*/  @P1 STG.E.U16 desc[UR36][R8.64+0x10], R62 ;  /* 0x0000103e08001986 */ /* 0x000fe2000c101524 */
        /* <DEDUP_REMOVED lines=8> */
[----:B------:R-:W-:Y:S01]  /*5d50*/  F2FP.F16.F32.PACK_AB R82, RZ, R82 ;  /* 0x00000052ff52723e */ /* 0x000fe200000000ff */
[----:B------:R-:W-:Y:S01]  /*5d60*/  @P0 STG.E.U16 desc[UR36][R8.64+0x12], R63 ;  /* 0x0000123f08000986 */ /* 0x000fe2000c101524 */
[----:B------:R-:W-:Y:S01]  /*5d70*/  ISETP.GT.AND P0, PT, R3, RZ, P3 ;  /* 0x000000ff0300720c */ /* 0x000fe20001f04270 */
[-C--:B------:R-:W-:Y:S01]  /*5d80*/  FMUL R32, R32, R88.reuse ;  /* 0x0000005820207220 */ /* 0x080fe20000400000 */
[----:B------:R-:W-:Y:S01]  /*5d90*/  F2FP.F16.F32.PACK_AB R83, RZ, R83 ;  /* 0x00000053ff53723e */ /* 0x000fe200000000ff */
[----:B------:R-:W-:Y:S01]  /*5da0*/  FMUL R33, R33, R88 ;  /* 0x0000005821217220 */ /* 0x000fe20000400000 */
[----:B------:R-:W-:Y:S01]  /*5db0*/  F2FP.F16.F32.PACK_AB R84, RZ, R84 ;  /* 0x00000054ff54723e */ /* 0x000fe200000000ff */
[-C--:B------:R-:W-:Y:S01]  /*5dc0*/  FMUL R34, R34, R88.reuse ;  /* 0x0000005822227220 */ /* 0x080fe20000400000 */
[----:B------:R-:W-:Y:S01]  /*5dd0*/  P2R R5, PR, RZ, 0x20 ;  /* 0x00000020ff057803 */ /* 0x000fe20000000000 */
[-C--:B------:R-:W-:Y:S01]  /*5de0*/  FMUL R35, R35, R88.reuse ;  /* 0x0000005823237220 */ /* 0x080fe20000400000 */
[----:B------:R-:W-:Y:S01]  /*5df0*/  F2FP.F16.F32.PACK_AB R85, RZ, R85 ;  /* 0x00000055ff55723e */ /* 0x000fe200000000ff */
[----:B------:R-:W-:Y:S01]  /*5e00*/  FMUL R36, R36, R88 ;  /* 0x0000005824247220 */ /* 0x000fe20000400000 */
[----:B------:R-:W-:Y:S01]  /*5e10*/  F2FP.F16.F32.PACK_AB R86, RZ, R86 ;  /* 0x00000056ff56723e */ /* 0x000fe200000000ff */
[----:B------:R-:W-:Y:S01]  /*5e20*/  FMUL R37, R37, R88 ;  /* 0x0000005825257220 */ /* 0x000fe20000400000 */
[----:B------:R-:W-:Y:S01]  /*5e30*/  F2FP.F16.F32.PACK_AB R87, RZ, R87 ;  /* 0x00000057ff57723e */ /* 0x000fe200000000ff */
[--C-:B0-----:R-:W-:Y:S01]  /*5e40*/  @P0 IMAD.MOV.U32 R10, RZ, RZ, R14.reuse ;  /* 0x000000ffff0a0224 */ /* 0x101fe200078e000e */
[----:B------:R-:W-:Y:S01]  /*5e50*/  F2FP.F16.F32.PACK_AB R24, RZ, R24 ;  /* 0x00000018ff18723e */ /* 0x000fe200000000ff */
[--C-:B------:R-:W-:Y:S01]  /*5e60*/  @P0 IMAD.MOV.U32 R11, RZ, RZ, R15.reuse ;  /* 0x000000ffff0b0224 */ /* 0x100fe200078e000f */
[----:B------:R-:W-:Y:S01]  /*5e70*/  F2FP.F16.F32.PACK_AB R25, RZ, R25 ;  /* 0x00000019ff19723e */ /* 0x000fe200000000ff */
[----:B------:R-:W-:Y:S01]  /*5e80*/  FMUL R38, R38, R88 ;  /* 0x0000005826267220 */ /* 0x000fe20000400000 */
[----:B------:R-:W-:Y:S01]  /*5e90*/  F2FP.F16.F32.PACK_AB R26, RZ, R26 ;  /* 0x0000001aff1a723e */ /* 0x000fe200000000ff */
[-C--:B------:R-:W-:Y:S01]  /*5ea0*/  FMUL R39, R39, R88.reuse ;  /* 0x0000005827277220 */ /* 0x080fe20000400000 */
[----:B------:R0:W-:Y:S01]  /*5eb0*/  @P0 STG.E.U16 desc[UR36][R10.64+0x20], R64 ;  /* 0x000020400a000986 */ /* 0x0001e2000c101524 */
[----:B------:R-:W-:Y:S01]  /*5ec0*/  ISETP.GT.AND P0, PT, R3, RZ, P2 ;  /* 0x000000ff0300720c */ /* 0x000fe20001704270 */
        /* <DEDUP_REMOVED lines=12> */
[----:B0-----:R-:W-:Y:S01]  /*5f90*/  @P0 IMAD.MOV.U32 R10, RZ, RZ, R14 ;  /* 0x000000ffff0a0224 */ /* 0x001fe200078e000e */
[----:B------:R-:W-:Y:S01]  /*5fa0*/  F2FP.F16.F32.PACK_AB R33, RZ, R33 ;  /* 0x00000021ff21723e */ /* 0x000fe200000000ff */
[----:B------:R-:W-:Y:S01]  /*5fb0*/  @P0 IMAD.MOV.U32 R11, RZ, RZ, R15 ;  /* 0x000000ffff0b0224 */ /* 0x000fe200078e000f */
[----:B------:R-:W-:Y:S01]  /*5fc0*/  F2FP.F16.F32.PACK_AB R34, RZ, R34 ;  /* 0x00000022ff22723e */ /* 0x000fe200000000ff */
[-C--:B------:R-:W-:Y:S01]  /*5fd0*/  FMUL R46, R46, R88.reuse ;  /* 0x000000582e2e7220 */ /* 0x080fe20000400000 */
[----:B------:R-:W-:Y:S01]  /*5fe0*/  F2FP.F16.F32.PACK_AB R35, RZ, R35 ;  /* 0x00000023ff23723e */ /* 0x000fe200000000ff */
[-C--:B------:R-:W-:Y:S01]  /*5ff0*/  FMUL R47, R47, R88.reuse ;  /* 0x000000582f2f7220 */ /* 0x080fe20000400000 */
[----:B------:R0:W-:Y:S01]  /*6000*/  @P0 STG.E.U16 desc[UR36][R10.64+0x22], R65 ;  /* 0x000022410a000986 */ /* 0x0001e2000c101524 */
[----:B------:R-:W-:Y:S01]  /*6010*/  ISETP.GT.AND P0, PT, R3, 0x8, P3 ;  /* 0x000000080300780c */ /* 0x000fe20001f04270 */
[-C--:B------:R-:W-:Y:S01]  /*6020*/  FMUL R48, R48, R88.reuse ;  /* 0x0000005830307220 */ /* 0x080fe20000400000 */
[----:B------:R-:W-:Y:S01]  /*6030*/  ISETP.GT.AND P3, PT, R4, 0x30, PT ;  /* 0x000000300400780c */ /* 0x000fe20003f64270 */
        /* <DEDUP_REMOVED lines=11> */
[----:B------:R-:W-:Y:S01]  /*60f0*/  ISETP.GT.AND P0, PT, R3, 0x8, P2 ;  /* 0x000000080300780c */ /* 0x000fe20001704270 */
[-C--:B------:R-:W-:Y:S01]  /*6100*/  FMUL R54, R54, R88.reuse ;  /* 0x0000005836367220 */ /* 0x080fe20000400000 */
[----:B------:R-:W-:Y:S01]  /*6110*/  ISETP.GT.AND P2, PT, R4, 0x18, PT ;  /* 0x000000180400780c */ /* 0x000fe20003f44270 */
[----:B------:R-:W-:Y:S01]  /*6120*/  FMUL R55, R55, R88 ;  /* 0x0000005837377220 */ /* 0x000fe20000400000 */
[----:B------:R-:W-:-:S02]  /*6130*/  F2FP.F16.F32.PACK_AB R41, RZ, R41 ;  /* 0x00000029ff29723e */ /* 0x000fc400000000ff */
[----:B------:R-:W-:Y:S02]  /*6140*/  F2FP.F16.F32.PACK_AB R42, RZ, R42 ;  /* 0x0000002aff2a723e */ /* 0x000fe400000000ff */
[----:B------:R-:W-:Y:S02]  /*6150*/  F2FP.F16.F32.PACK_AB R43, RZ, R43 ;  /* 0x0000002bff2b723e */ /* 0x000fe400000000ff */
[----:B------:R-:W-:Y:S02]  /*6160*/  F2FP.F16.F32.PACK_AB R44, RZ, R44 ;  /* 0x0000002cff2c723e */ /* 0x000fe400000000ff */
[----:B------:R-:W-:Y:S01]  /*6170*/  F2FP.F16.F32.PACK_AB R45, RZ, R45 ;  /* 0x0000002dff2d723e */ /* 0x000fe200000000ff */
[----:B------:R-:W-:Y:S01]  /*6180*/  @P0 STG.E.U16 desc[UR36][R8.64+0x22], R67 ;  /* 0x0000224308000986 */ /* 0x000fe2000c101524 */
[----:B------:R-:W-:Y:S02]  /*6190*/  ISETP.GT.AND P0, PT, R3, RZ, P2 ;  /* 0x000000ff0300720c */ /* 0x000fe40001704270 */
[----:B------:R-:W-:-:S02]  /*61a0*/  F2FP.F16.F32.PACK_AB R46, RZ, R46 ;  /* 0x0000002eff2e723e */ /* 0x000fc400000000ff */
[----:B------:R-:W-:Y:S02]  /*61b0*/  F2FP.F16.F32.PACK_AB R47, RZ, R47 ;  /* 0x0000002fff2f723e */ /* 0x000fe400000000ff */
[----:B------:R-:W-:Y:S02]  /*61c0*/  F2FP.F16.F32.PACK_AB R48, RZ, R48 ;  /* 0x00000030ff30723e */ /* 0x000fe400000000ff */
[----:B------:R-:W-:Y:S02]  /*61d0*/  F2FP.F16.F32.PACK_AB R49, RZ, R49 ;  /* 0x00000031ff31723e */ /* 0x000fe400000000ff */
[----:B------:R-:W-:Y:S02]  /*61e0*/  F2FP.F16.F32.PACK_AB R50, RZ, R50 ;  /* 0x00000032ff32723e */ /* 0x000fe400000000ff */
[----:B------:R-:W-:Y:S01]  /*61f0*/  F2FP.F16.F32.PACK_AB R51, RZ, R51 ;  /* 0x00000033ff33723e */ /* 0x000fe200000000ff */
[----:B0-----:R-:W-:Y:S01]  /*6200*/  @P0 IMAD.MOV.U32 R10, RZ, RZ, R14 ;  /* 0x000000ffff0a0224 */ /* 0x001fe200078e000e */
[----:B------:R-:W-:Y:S01]  /*6210*/  F2FP.F16.F32.PACK_AB R52, RZ, R52 ;  /* 0x00000034ff34723e */ /* 0x000fe200000000ff */
[----:B------:R-:W-:Y:S01]  /*6220*/  @P0 IMAD.MOV.U32 R11, RZ, RZ, R15 ;  /* 0x000000ffff0b0224 */ /* 0x000fe200078e000f */
[----:B------:R-:W-:-:S02]  /*6230*/  F2FP.F16.F32.PACK_AB R53, RZ, R53 ;  /* 0x00000035ff35723e */ /* 0x000fc400000000ff */
[----:B------:R-:W-:Y:S02]  /*6240*/  F2FP.F16.F32.PACK_AB R54, RZ, R54 ;  /* 0x00000036ff36723e */ /* 0x000fe400000000ff */
[----:B------:R0:W-:Y:S01]  /*6250*/  @P0 STG.E.U16 desc[UR36][R10.64+0x30], R68 ;  /* 0x000030440a000986 */ /* 0x0001e2000c101524 */
[----:B------:R-:W-:Y:S02]  /*6260*/  ISETP.GT.AND P0, PT, R3, RZ, P1 ;  /* 0x000000ff0300720c */ /* 0x000fe40000f04270 */
[----:B------:R-:W-:-:S11]  /*6270*/  F2FP.F16.F32.PACK_AB R55, RZ, R55 ;  /* 0x00000037ff37723e */ /* 0x000fd600000000ff */
[----:B0-----:R-:W-:Y:S02]  /*6280*/  @P0 IMAD.MOV.U32 R10, RZ, RZ, R14 ;  /* 0x000000ffff0a0224 */ /* 0x001fe400078e000e */
[----:B------:R-:W-:-:S05]  /*6290*/  @P0 IMAD.MOV.U32 R11, RZ, RZ, R15 ;  /* 0x000000ffff0b0224 */ /* 0x000fca00078e000f */
[----:B------:R0:W-:Y:S01]  /*62a0*/  @P0 STG.E.U16 desc[UR36][R10.64+0x32], R69 ;  /* 0x000032450a000986 */ /* 0x0001e2000c101524 */
[----:B------:R-:W-:Y:S02]  /*62b0*/  ISETP.GT.AND P0, PT, R3, 0x8, P2 ;  /* 0x000000080300780c */ /* 0x000fe40001704270 */
[----:B------:R-:W-:-:S11]  /*62c0*/  ISETP.GT.AND P2, PT, R4, 0x20, PT ;  /* 0x000000200400780c */ /* 0x000fd60003f44270 */
[----:B------:R-:W-:Y:S01]  /*62d0*/  @P0 STG.E.U16 desc[UR36][R8.64+0x30], R70 ;  /* 0x0000304608000986 */ /* 0x000fe2000c101524 */
[----:B------:R-:W-:Y:S02]  /*62e0*/  ISETP.GT.AND P0, PT, R3, 0x8, P1 ;  /* 0x000000080300780c */ /* 0x000fe40000f04270 */
[----:B------:R-:W-:-:S11]  /*62f0*/  ISETP.GT.AND P1, PT, R4, 0x21, PT ;  /* 0x000000210400780c */ /* 0x000fd60003f24270 */
[----:B------:R-:W-:Y:S01]  /*6300*/  @P0 STG.E.U16 desc[UR36][R8.64+0x32], R71 ;  /* 0x0000324708000986 */ /* 0x000fe2000c101524 */
[----:B------:R-:W-:-:S13]  /*6310*/  ISETP.GT.AND P0, PT, R3, RZ, P2 ;  /* 0x000000ff0300720c */ /* 0x000fda0001704270 */
[----:B0-----:R-:W-:Y:S02]  /*6320*/  @P0 IMAD.MOV.U32 R10, RZ, RZ, R14 ;  /* 0x000000ffff0a0224 */ /* 0x001fe400078e000e */
[----:B------:R-:W-:-:S05]  /*6330*/  @P0 IMAD.MOV.U32 R11, RZ, RZ, R15 ;  /* 0x000000ffff0b0224 */ /* 0x000fca00078e000f */
[----:B------:R0:W-:Y:S01]  /*6340*/  @P0 STG.E.U16 desc[UR36][R10.64+0x40], R72 ;  /* 0x000040480a000986 */ /* 0x0001e2000c101524 */
[----:B------:R-:W-:-:S13]  /*6350*/  ISETP.GT.AND P0, PT, R3, RZ, P1 ;  /* 0x000000ff0300720c */ /* 0x000fda0000f04270 */
[----:B0-----:R-:W-:Y:S02]  /*6360*/  @P0 IMAD.MOV.U32 R10, RZ, RZ, R14 ;  /* 0x000000ffff0a0224 */ /* 0x001fe400078e000e */
[----:B------:R-:W-:-:S05]  /*6370*/  @P0 IMAD.MOV.U32 R11, RZ, RZ, R15 ;  /* 0x000000ffff0b0224 */ /* 0x000fca00078e000f */
[----:B------:R0:W-:Y:S01]  /*6380*/  @P0 STG.E.U16 desc[UR36][R10.64+0x42], R73 ;  /* 0x000042490a000986 */ /* 0x0001e2000c101524 */
[----:B------:R-:W-:Y:S02]  /*6390*/  ISETP.GT.AND P0, PT, R3, 0x8, P2 ;  /* 0x000000080300780c */ /* 0x000fe40001704270 */
[----:B------:R-:W-:-:S11]  /*63a0*/  ISETP.GT.AND P2, PT, R4, 0x38, PT ;  /* 0x000000380400780c */ /* 0x000fd60003f44270 */
[----:B------:R-:W-:Y:S01]  /*63b0*/  @P0 STG.E.U16 desc[UR36][R8.64+0x40], R74 ;  /* 0x0000404a08000986 */ /* 0x000fe2000c101524 */
[----:B------:R-:W-:-:S13]  /*63c0*/  ISETP.GT.AND P0, PT, R3, 0x8, P1 ;  /* 0x000000080300780c */ /* 0x000fda0000f04270 */
        /* <DEDUP_REMOVED lines=9> */
[----:B------:R-:W-:-:S13]  /*6460*/  ISETP.GT.AND P0, PT, R3, 0x8, P5 ;  /* 0x000000080300780c */ /* 0x000fda0002f04270 */
[----:B------:R-:W-:Y:S01]  /*6470*/  @P0 STG.E.U16 desc[UR36][R8.64+0x50], R78 ;  /* 0x0000504e08000986 */ /* 0x000fe2000c101524 */
[----:B------:R-:W-:-:S13]  /*6480*/  ISETP.GT.AND P0, PT, R3, 0x8, P4 ;  /* 0x000000080300780c */ /* 0x000fda0002704270 */
[----:B------:R-:W-:Y:S01]  /*6490*/  @P0 STG.E.U16 desc[UR36][R8.64+0x52], R79 ;  /* 0x0000524f08000986 */ /* 0x000fe2000c101524 */
[----:B------:R-:W-:-:S13]  /*64a0*/  ISETP.GT.AND P0, PT, R3, RZ, P3 ;  /* 0x000000ff0300720c */ /* 0x000fda0001f04270 */
[----:B0-----:R-:W-:Y:S02]  /*64b0*/  @P0 IMAD.MOV.U32 R10, RZ, RZ, R14 ;  /* 0x000000ffff0a0224 */ /* 0x001fe400078e000e */
[----:B------:R-:W-:-:S05]  /*64c0*/  @P0 IMAD.MOV.U32 R11, RZ, RZ, R15 ;  /* 0x000000ffff0b0224 */ /* 0x000fca00078e000f */
[----:B------:R0:W-:Y:S01]  /*64d0*/  @P0 STG.E.U16 desc[UR36][R10.64+0x60], R80 ;  /* 0x000060500a000986 */ /* 0x0001e2000c101524 */
[----:B------:R-:W-:-:S04]  /*64e0*/  ISETP.GT.AND P0, PT, R4, 0x31, PT ;  /* 0x000000310400780c */ /* 0x000fc80003f04270 */
        /* <DEDUP_REMOVED lines=8> */
[----:B------:R-:W-:-:S04]  /*6570*/  IADD3 R12, P1, R57, R8, RZ ;  /* 0x00000008390c7210 */ /* 0x000fc80007f3e0ff */
[----:B------:R-:W-:Y:S02]  /*6580*/  IADD3.X R13, R23, R9, RZ, P1, !PT ;  /* 0x00000009170d7210 */ /* 0x000fe40000ffe4ff */
[----:B------:R-:W-:-:S13]  /*6590*/  ISETP.GT.AND P1, PT, R3, RZ, P2 ;  /* 0x000000ff0300720c */ /* 0x000fda0001724270 */
[----:B------:R-:W-:Y:S01]  /*65a0*/  @P1 STG.E.U16 desc[UR36][R14.64+0x70], R84 ;  /* 0x000070540e001986 */ /* 0x000fe2000c101524 */
[----:B------:R-:W-:-:S05]  /*65b0*/  IADD3 R20, P1, R57, R8, RZ ;  /* 0x0000000839147210 */ /* 0x000fca0007f3e0ff */
[----:B------:R-:W-:Y:S01]  /*65c0*/  IMAD.X R21, R23, 0x1, R9, P1 ;  /* 0x0000000117157824 */ /* 0x000fe200008e0609 */
[----:B0-----:R-:W-:-:S05]  /*65d0*/  IADD3 R10, P1, R57, R14, RZ ;  /* 0x0000000e390a7210 */ /* 0x001fca0007f3e0ff */
[----:B------:R-:W-:Y:S01]  /*65e0*/  IMAD.X R11, R23, 0x1, R15, P1 ;  /* 0x00000001170b7824 */ /* 0x000fe200008e060f */
[----:B------:R-:W-:-:S04]  /*65f0*/  ISETP.GT.AND P1, PT, R4, 0x39, PT ;  /* 0x000000390400780c */ /* 0x000fc80003f24270 */
[----:B------:R-:W-:-:S13]  /*6600*/  ISETP.GT.AND P5, PT, R3, RZ, P1 ;  /* 0x000000ff0300720c */ /* 0x000fda0000fa4270 */
[----:B------:R-:W-:Y:S01]  /*6610*/  @P5 STG.E.U16 desc[UR36][R14.64+0x72], R85 ;  /* 0x000072550e005986 */ /* 0x000fe2000c101524 */
[----:B------:R-:W-:-:S13]  /*6620*/  ISETP.GT.AND P5, PT, R3, 0x8, P2 ;  /* 0x000000080300780c */ /* 0x000fda00017a4270 */
[----:B------:R-:W-:Y:S01]  /*6630*/  @P5 STG.E.U16 desc[UR36][R8.64+0x70], R86 ;  /* 0x0000705608005986 */ /* 0x000fe2000c101524 */
[----:B------:R-:W-:-:S13]  /*6640*/  ISETP.GT.AND P5, PT, R3, 0x8, P1 ;  /* 0x000000080300780c */ /* 0x000fda0000fa4270 */
[----:B------:R0:W-:Y:S01]  /*6650*/  @P5 STG.E.U16 desc[UR36][R8.64+0x72], R87 ;  /* 0x0000725708005986 */ /* 0x0001e2000c101524 */
[C---:B------:R-:W-:Y:S02]  /*6660*/  ISETP.GT.AND P5, PT, R3.reuse, 0x80, P6 ;  /* 0x000000800300780c */ /* 0x040fe400037a4270 */
[----:B------:R-:W-:-:S11]  /*6670*/  ISETP.GT.AND P6, PT, R3, 0x88, P6 ;  /* 0x000000880300780c */ /* 0x000fd600037c4270 */
[----:B------:R-:W-:Y:S01]  /*6680*/  @P5 STG.E.U16 desc[UR36][R10.64], R24 ;  /* 0x000000180a005986 */ /* 0x000fe2000c101524 */
[----:B------:R-:W-:-:S04]  /*6690*/  ISETP.GT.AND P5, PT, R4, 0x1, PT ;  /* 0x000000010400780c */ /* 0x000fc80003fa4270 */
[----:B------:R-:W-:-:S13]  /*66a0*/  ISETP.GT.AND P5, PT, R3, 0x80, P5 ;  /* 0x000000800300780c */ /* 0x000fda0002fa4270 */
[----:B0-----:R-:W-:Y:S02]  /*66b0*/  @P5 IMAD.MOV.U32 R8, RZ, RZ, R10 ;  /* 0x000000ffff085224 */ /* 0x001fe400078e000a */
[----:B------:R-:W-:-:S05]  /*66c0*/  @P5 IMAD.MOV.U32 R9, RZ, RZ, R11 ;  /* 0x000000ffff095224 */ /* 0x000fca00078e000b */
[----:B------:R0:W-:Y:S01]  /*66d0*/  @P5 STG.E.U16 desc[UR36][R8.64+0x2], R25 ;  /* 0x0000021908005986 */ /* 0x0001e2000c101524 */
[----:B------:R-:W-:-:S03]  /*66e0*/  ISETP.NE.AND P5, PT, R5, RZ, PT ;  /* 0x000000ff0500720c */ /* 0x000fc60003fa5270 */
[----:B------:R-:W-:Y:S01]  /*66f0*/  @P6 STG.E.U16 desc[UR36][R12.64], R26 ;  /* 0x0000001a0c006986 */ /* 0x000fe2000c101524 */
[----:B------:R-:W-:-:S04]  /*6700*/  ISETP.GT.AND P6, PT, R4, 0x1, PT ;  /* 0x000000010400780c */ /* 0x000fc80003fc4270 */
[----:B------:R-:W-:-:S13]  /*6710*/  ISETP.GT.AND P6, PT, R3, 0x88, P6 ;  /* 0x000000880300780c */ /* 0x000fda00037c4270 */
[----:B------:R-:W-:Y:S01]  /*6720*/  @P6 STG.E.U16 desc[UR36][R20.64+0x2], R27 ;  /* 0x0000021b14006986 */ /* 0x000fe2000c101524 */
[----:B------:R-:W-:-:S04]  /*6730*/  ISETP.GT.AND P6, PT, R4, 0x8, PT ;  /* 0x000000080400780c */ /* 0x000fc80003fc4270 */
[----:B------:R-:W-:-:S13]  /*6740*/  ISETP.GT.AND P6, PT, R3, 0x80, P6 ;  /* 0x000000800300780c */ /* 0x000fda00037c4270 */
[----:B0-----:R-:W-:Y:S02]  /*6750*/  @P6 IMAD.MOV.U32 R8, RZ, RZ, R10 ;  /* 0x000000ffff086224 */ /* 0x001fe400078e000a */
[----:B------:R-:W-:-:S05]  /*6760*/  @P6 IMAD.MOV.U32 R9, RZ, RZ, R11 ;  /* 0x000000ffff096224 */ /* 0x000fca00078e000b */
[----:B------:R0:W-:Y:S01]  /*6770*/  @P6 STG.E.U16 desc[UR36][R8.64+0x10], R28 ;  /* 0x0000101c08006986 */ /* 0x0001e2000c101524 */
[----:B------:R-:W-:-:S04]  /*6780*/  ISETP.GT.AND P6, PT, R4, 0x9, PT ;  /* 0x000000090400780c */ /* 0x000fc80003fc4270 */
[----:B------:R-:W-:-:S13]  /*6790*/  ISETP.GT.AND P6, PT, R3, 0x80, P6 ;  /* 0x000000800300780c */ /* 0x000fda00037c4270 */
[----:B0-----:R-:W-:Y:S02]  /*67a0*/  @P6 IMAD.MOV.U32 R8, RZ, RZ, R10 ;  /* 0x000000ffff086224 */ /* 0x001fe400078e000a */
[----:B------:R-:W-:-:S05]  /*67b0*/  @P6 IMAD.MOV.U32 R9, RZ, RZ, R11 ;  /* 0x000000ffff096224 */ /* 0x000fca00078e000b */
[----:B------:R0:W-:Y:S01]  /*67c0*/  @P6 STG.E.U16 desc[UR36][R8.64+0x12], R29 ;  /* 0x0000121d08006986 */ /* 0x0001e2000c101524 */
[----:B------:R-:W-:-:S04]  /*67d0*/  ISETP.GT.AND P6, PT, R4, 0x8, PT ;  /* 0x000000080400780c */ /* 0x000fc80003fc4270 */
[----:B------:R-:W-:-:S13]  /*67e0*/  ISETP.GT.AND P6, PT, R3, 0x88, P6 ;  /* 0x000000880300780c */ /* 0x000fda00037c4270 */
        /* <DEDUP_REMOVED lines=45> */
[----:B------:R-:W-:Y:S01]  /*6ac0*/  @P6 STG.E.U16 desc[UR36][R8.64+0x42], R41 ;  /* 0x0000422908006986 */ /* 0x000fe2000c101524 */
[----:B------:R-:W-:-:S04]  /*6ad0*/  ISETP.GT.AND P6, PT, R4, 0x20, PT ;  /* 0x000000200400780c */ /* 0x000fc80003fc4270 */
[----:B------:R-:W-:-:S13]  /*6ae0*/  ISETP.GT.AND P6, PT, R3, 0x88, P6 ;  /* 0x000000880300780c */ /* 0x000fda00037c4270 */
[----:B------:R-:W-:Y:S01]  /*6af0*/  @P6 STG.E.U16 desc[UR36][R6.64+0x40], R42 ;  /* 0x0000402a06006986 */ /* 0x000fe2000c101524 */
[----:B------:R-:W-:-:S04]  /*6b00*/  ISETP.GT.AND P6, PT, R4, 0x21, PT ;  /* 0x000000210400780c */ /* 0x000fc80003fc4270 */
[----:B------:R-:W-:-:S13]  /*6b10*/  ISETP.GT.AND P6, PT, R3, 0x88, P6 ;  /* 0x000000880300780c */ /* 0x000fda00037c4270 */
[----:B------:R-:W-:Y:S02]  /*6b20*/  @P6 IMAD.MOV.U32 R4, RZ, RZ, R6 ;  /* 0x000000ffff046224 */ /* 0x000fe400078e0006 */
[----:B------:R-:W-:-:S05]  /*6b30*/  @P6 IMAD.MOV.U32 R5, RZ, RZ, R7 ;  /* 0x000000ffff056224 */ /* 0x000fca00078e0007 */
[----:B------:R0:W-:Y:S01]  /*6b40*/  @P6 STG.E.U16 desc[UR36][R4.64+0x42], R43 ;  /* 0x0000422b04006986 */ /* 0x0001e2000c101524 */
[C---:B------:R-:W-:Y:S02]  /*6b50*/  ISETP.GT.AND P6, PT, R3.reuse, 0x80, P5 ;  /* 0x000000800300780c */ /* 0x040fe40002fc4270 */
[----:B------:R-:W-:-:S11]  /*6b60*/  ISETP.GT.AND P5, PT, R3, 0x88, P5 ;  /* 0x000000880300780c */ /* 0x000fd60002fa4270 */
[----:B0-----:R-:W-:Y:S02]  /*6b70*/  @P6 IMAD.MOV.U32 R4, RZ, RZ, R10 ;  /* 0x000000ffff046224 */ /* 0x001fe400078e000a */
[----:B------:R-:W-:-:S05]  /*6b80*/  @P6 IMAD.MOV.U32 R5, RZ, RZ, R11 ;  /* 0x000000ffff056224 */ /* 0x000fca00078e000b */
[----:B------:R0:W-:Y:S01]  /*6b90*/  @P6 STG.E.U16 desc[UR36][R4.64+0x50], R44 ;  /* 0x0000502c04006986 */ /* 0x0001e2000c101524 */
[C---:B------:R-:W-:Y:S02]  /*6ba0*/  ISETP.GT.AND P6, PT, R3.reuse, 0x80, P4 ;  /* 0x000000800300780c */ /* 0x040fe400027c4270 */
[----:B------:R-:W-:-:S11]  /*6bb0*/  ISETP.GT.AND P4, PT, R3, 0x88, P4 ;  /* 0x000000880300780c */ /* 0x000fd60002784270 */
[----:B0-----:R-:W-:Y:S02]  /*6bc0*/  @P6 IMAD.MOV.U32 R4, RZ, RZ, R10 ;  /* 0x000000ffff046224 */ /* 0x001fe400078e000a */
[----:B------:R-:W-:-:S05]  /*6bd0*/  @P6 IMAD.MOV.U32 R5, RZ, RZ, R11 ;  /* 0x000000ffff056224 */ /* 0x000fca00078e000b */
[----:B------:R0:W-:Y:S02]  /*6be0*/  @P6 STG.E.U16 desc[UR36][R4.64+0x52], R45 ;  /* 0x0000522d04006986 */ /* 0x0001e4000c101524 */
[----:B0-----:R-:W-:Y:S02]  /*6bf0*/  @P5 IMAD.MOV.U32 R4, RZ, RZ, R6 ;  /* 0x000000ffff045224 */ /* 0x001fe400078e0006 */
[----:B------:R-:W-:-:S05]  /*6c00*/  @P5 IMAD.MOV.U32 R5, RZ, RZ, R7 ;  /* 0x000000ffff055224 */ /* 0x000fca00078e0007 */
[----:B------:R0:W-:Y:S01]  /*6c10*/  @P5 STG.E.U16 desc[UR36][R4.64+0x50], R46 ;  /* 0x0000502e04005986 */ /* 0x0001e2000c101524 */
[C---:B------:R-:W-:Y:S02]  /*6c20*/  ISETP.GT.AND P5, PT, R3.reuse, 0x80, P3 ;  /* 0x000000800300780c */ /* 0x040fe40001fa4270 */
[----:B------:R-:W-:Y:S01]  /*6c30*/  ISETP.GT.AND P3, PT, R3, 0x88, P3 ;  /* 0x000000880300780c */ /* 0x000fe20001f64270 */
        /* <DEDUP_REMOVED lines=14> */
[----:B------:R-:W-:Y:S02]  /*6d20*/  ISETP.GT.AND P1, PT, R3, 0x88, P1 ;  /* 0x000000880300780c */ /* 0x000fe40000f24270 */
[----:B0-----:R-:W-:Y:S01]  /*6d30*/  @P3 MOV R4, R6 ;  /* 0x0000000600043202 */ /* 0x001fe20000000f00 */
[----:B------:R-:W-:-:S05]  /*6d40*/  @P3 IMAD.MOV.U32 R5, RZ, RZ, R7 ;  /* 0x000000ffff053224 */ /* 0x000fca00078e0007 */
[----:B------:R0:W-:Y:S02]  /*6d50*/  @P3 STG.E.U16 desc[UR36][R4.64+0x60], R50 ;  /* 0x0000603204003986 */ /* 0x0001e4000c101524 */
[----:B0-----:R-:W-:Y:S02]  /*6d60*/  @P0 IMAD.MOV.U32 R4, RZ, RZ, R6 ;  /* 0x000000ffff040224 */ /* 0x001fe400078e0006 */
[----:B------:R-:W-:-:S05]  /*6d70*/  @P0 IMAD.MOV.U32 R5, RZ, RZ, R7 ;  /* 0x000000ffff050224 */ /* 0x000fca00078e0007 */
[----:B------:R0:W-:Y:S02]  /*6d80*/  @P0 STG.E.U16 desc[UR36][R4.64+0x62], R51 ;  /* 0x0000623304000986 */ /* 0x0001e4000c101524 */
[----:B0-----:R-:W-:Y:S02]  /*6d90*/  @P5 IMAD.MOV.U32 R4, RZ, RZ, R10 ;  /* 0x000000ffff045224 */ /* 0x001fe400078e000a */
[----:B------:R-:W-:-:S05]  /*6da0*/  @P5 IMAD.MOV.U32 R5, RZ, RZ, R11 ;  /* 0x000000ffff055224 */ /* 0x000fca00078e000b */
[----:B------:R0:W-:Y:S04]  /*6db0*/  @P5 STG.E.U16 desc[UR36][R4.64+0x70], R52 ;  /* 0x0000703404005986 */ /* 0x0001e8000c101524 */
[----:B------:R1:W-:Y:S01]  /*6dc0*/  @P4 STG.E.U16 desc[UR36][R10.64+0x72], R53 ;  /* 0x000072350a004986 */ /* 0x0003e2000c101524 */
[----:B0-----:R-:W-:Y:S02]  /*6dd0*/  @P2 IMAD.MOV.U32 R4, RZ, RZ, R6 ;  /* 0x000000ffff042224 */ /* 0x001fe400078e0006 */
[----:B------:R-:W-:-:S05]  /*6de0*/  @P2 IMAD.MOV.U32 R5, RZ, RZ, R7 ;  /* 0x000000ffff052224 */ /* 0x000fca00078e0007 */
[----:B------:R1:W-:Y:S04]  /*6df0*/  @P2 STG.E.U16 desc[UR36][R4.64+0x70], R54 ;  /* 0x0000703604002986 */ /* 0x0003e8000c101524 */
[----:B------:R1:W-:Y:S02]  /*6e00*/  @P1 STG.E.U16 desc[UR36][R6.64+0x72], R55 ;  /* 0x0000723706001986 */ /* 0x0003e4000c101524 */
.L_x_152:
[----:B------:R-:W-:Y:S05]  /*6e10*/  BSYNC B0 ;  /* 0x0000000000007941 */ /* 0x000fea0003800000 */
.L_x_28:
[----:B------:R-:W-:Y:S01]  /*6e20*/  ULDC UR4, c[0x0][0xc] ;  /* 0x0000030000047ab9 */ /* 0x000fe20000000800 */
[----:B------:R-:W-:Y:S01]  /*6e30*/  ULDC UR5, c[0x0][0x10] ;  /* 0x0000040000057ab9 */ /* 0x000fe20000000800 */
[----:B------:R-:W2:Y:S01]  /*6e40*/  LDC R3, c[0x0][0x14] ;  /* 0x00000500ff037b82 */ /* 0x000ea20000000800 */
[----:B------:R-:W-:Y:S01]  /*6e50*/  UIMAD.WIDE.U32 UR4, UR4, UR5, URZ ;  /* 0x00000005040472a5 */ /* 0x000fe2000f8e003f */
[----:B------:R-:W-:Y:S02]  /*6e60*/  IMAD.MOV.U32 R90, RZ, RZ, -0x1 ;  /* 0xffffffffff5a7424 */ /* 0x000fe400078e00ff */
[----:B------:R-:W-:-:S03]  /*6e70*/  IMAD.MOV.U32 R23, RZ, RZ, -0x1 ;  /* 0xffffffffff177424 */ /* 0x000fc600078e00ff */
[----:B--2---:R-:W-:-:S04]  /*6e80*/  IMAD.WIDE.U32 R16, R3, UR4, R16 ;  /* 0x0000000403107c25 */ /* 0x004fc8000f8e0010 */
[----:B------:R-:W-:Y:S01]  /*6e90*/  IMAD R3, R3, UR5, RZ ;  /* 0x0000000503037c24 */ /* 0x000fe2000f8e02ff */
[----:B------:R-:W-:Y:S02]  /*6ea0*/  ULDC.64 UR4, c[0x0][0x650] ;  /* 0x0001940000047ab9 */ /* 0x000fe40000000a00 */
[----:B------:R-:W-:Y:S01]  /*6eb0*/  ISETP.GE.U32.AND P0, PT, R16, UR4, PT ;  /* 0x0000000410007c0c */ /* 0x000fe2000bf06070 */
[--C-:B------:R-:W-:Y:S01]  /*6ec0*/  IMAD.IADD R17, R17, 0x1, R3.reuse ;  /* 0x0000000111117824 */ /* 0x100fe200078e0203 */
[----:B------:R-:W-:-:S04]  /*6ed0*/  PRMT R3, RZ, 0x7610, R3 ;  /* 0x00007610ff037816 */ /* 0x000fc80000000003 */
[----:B------:R-:W-:-:S13]  /*6ee0*/  ISETP.GE.U32.AND.EX P0, PT, R17, UR5, PT, P0 ;  /* 0x0000000511007c0c */ /* 0x000fda000bf06100 */
[----:B------:R-:W-:Y:S05]  /*6ef0*/  @P0 BRA `(.L_x_153) ;  /* 0x0000000400640947 */ /* 0x000fea0003800000 */
[----:B0-----:R-:W0:Y:S01]  /*6f00*/  S2R R12, SR_CTAID.X ;  /* 0x00000000000c7919 */ /* 0x001e220000002500 */
[----:B-1--4-:R-:W1:Y:S01]  /*6f10*/  LDC.64 R10, c[0x0][0x628] ;  /* 0x00018a00ff0a7b82 */ /* 0x012e620000000a00 */
[----:B------:R-:W-:Y:S01]  /*6f20*/  ULDC UR4, c[0x0][0x150] ;  /* 0x0000540000047ab9 */ /* 0x000fe20000000800 */
[----:B------:R-:W-:Y:S01]  /*6f30*/  IMAD.MOV.U32 R8, RZ, RZ, R16 ;  /* 0x000000ffff087224 */ /* 0x000fe200078e0010 */
[----:B------:R-:W2:Y:S01]  /*6f40*/  S2R R24, SR_CTAID.Y ;  /* 0x0000000000187919 */ /* 0x000ea20000002600 */
[----:B------:R-:W-:-:S04]  /*6f50*/  IMAD.MOV.U32 R9, RZ, RZ, R17 ;  /* 0x000000ffff097224 */ /* 0x000fc800078e0011 */
[----:B------:R-:W4:Y:S08]  /*6f60*/  LDC R21, c[0x0][0x144] ;  /* 0x00005100ff157b82 */ /* 0x000f300000000800 */
[----:B------:R-:W2:Y:S08]  /*6f70*/  LDC R0, c[0x0][0x630] ;  /* 0x00018c00ff007b82 */ /* 0x000eb00000000800 */
[----:B------:R-:W2:Y:S01]  /*6f80*/  LDC.64 R14, c[0x0][0x620] ;  /* 0x00018800ff0e7b82 */ /* 0x000ea20000000a00 */
[----:B-1----:R-:W-:-:S04]  /*6f90*/  ISETP.NE.U32.AND P0, PT, R10, RZ, PT ;  /* 0x000000ff0a00720c */ /* 0x002fc80003f05070 */
[----:B------:R-:W-:Y:S02]  /*6fa0*/  ISETP.NE.AND.EX P0, PT, R11, RZ, PT, P0 ;  /* 0x000000ff0b00720c */ /* 0x000fe40003f05300 */
[----:B0-----:R-:W-:-:S05]  /*6fb0*/  I2FP.F32.U32 R3, R12 ;  /* 0x0000000c00037245 */ /* 0x001fca0000201000 */
[----:B------:R-:W-:-:S04]  /*6fc0*/  FMUL R3, R3, UR4 ;  /* 0x0000000403037c20 */ /* 0x000fc80008400000 */
[----:B------:R0:W1:Y:S02]  /*6fd0*/  F2I.U32.TRUNC.NTZ R20, R3 ;  /* 0x0000000300147305 */ /* 0x000064000020f000 */
[----:B----4-:R-:W-:Y:S05]  /*6fe0*/  @!P0 BRA `(.L_x_154) ;  /* 0x0000000000288947 */ /* 0x010fea0003800000 */
[----:B0-----:R-:W0:Y:S02]  /*6ff0*/  LDC R3, c[0x0][0x634] ;  /* 0x00018d00ff037b82 */ /* 0x001e240000000800 */
        /* <DEDUP_REMOVED lines=9> */
.L_x_154:
[----:B------:R-:W4:Y:S01]  /*7090*/  LDC.64 R28, c[0x0][0x640] ;  /* 0x00019000ff1c7b82 */ /* 0x000f220000000a00 */
[-CC-:B--2---:R-:W-:Y:S01]  /*70a0*/  SHF.R.U64 R23, R8, R0.reuse, R9.reuse ;  /* 0x0000000008177219 */ /* 0x184fe20000001209 */
[----:B-1----:R-:W-:Y:S01]  /*70b0*/  IMAD.MOV R20, RZ, RZ, -R20 ;  /* 0x000000ffff147224 */ /* 0x002fe200078e0a14 */
[----:B------:R-:W-:Y:S01]  /*70c0*/  SHF.R.U32.HI R0, RZ, R0, R9 ;  /* 0x00000000ff007219 */ /* 0x000fe20000011609 */
[----:B------:R-:W-:Y:S01]  /*70d0*/  ULDC UR4, c[0x0][0x154] ;  /* 0x0000550000047ab9 */ /* 0x000fe20000000800 */
[----:B0-----:R-:W-:Y:S01]  /*70e0*/  IADD3 R3, P0, RZ, -R23, RZ ;  /* 0x80000017ff037210 */ /* 0x001fe20007f1e0ff */
[----:B------:R-:W-:Y:S02]  /*70f0*/  IMAD R21, R21, R20, R12 ;  /* 0x0000001415157224 */ /* 0x000fe400078e020c */
[----:B------:R-:W0:Y:S01]  /*7100*/  LDC R6, c[0x0][0x618] ;  /* 0x00018600ff067b82 */ /* 0x000e220000000800 */
[----:B------:R-:W-:Y:S02]  /*7110*/  IMAD.MOV.U32 R7, RZ, RZ, 0x1 ;  /* 0x00000001ff077424 */ /* 0x000fe400078e00ff */
[----:B------:R-:W-:-:S04]  /*7120*/  IMAD.X R5, RZ, RZ, ~R0, P0 ;  /* 0x000000ffff057224 */ /* 0x000fc800000e0e00 */
[-C--:B------:R-:W-:Y:S01]  /*7130*/  IMAD R0, R5, R14.reuse, RZ ;  /* 0x0000000e05007224 */ /* 0x080fe200078e02ff */
[----:B------:R-:W1:Y:S01]  /*7140*/  LDC R8, c[0x0][0x608] ;  /* 0x00018200ff087b82 */ /* 0x000e620000000800 */
[----:B------:R-:W-:-:S04]  /*7150*/  IMAD.WIDE.U32 R4, R3, R14, R16 ;  /* 0x0000000e03047225 */ /* 0x000fc800078e0010 */
[----:B------:R-:W-:Y:S01]  /*7160*/  IMAD R3, R3, R15, R0 ;  /* 0x0000000f03037224 */ /* 0x000fe200078e0200 */
[----:B------:R-:W-:Y:S02]  /*7170*/  I2FP.F32.U32 R0, R24 ;  /* 0x0000001800007245 */ /* 0x000fe40000201000 */
[----:B------:R-:W2:Y:S01]  /*7180*/  LDC R26, c[0x0][0x658] ;  /* 0x00019600ff1a7b82 */ /* 0x000ea20000000800 */
[----:B------:R-:W-:Y:S01]  /*7190*/  IMAD.IADD R3, R5, 0x1, R3 ;  /* 0x0000000105037824 */ /* 0x000fe200078e0203 */
[----:B----4-:R-:W-:Y:S01]  /*71a0*/  ISETP.NE.U32.AND P0, PT, R28, RZ, PT ;  /* 0x000000ff1c00720c */ /* 0x010fe20003f05070 */
[----:B------:R-:W-:Y:S01]  /*71b0*/  FMUL R0, R0, UR4 ;  /* 0x0000000400007c20 */ /* 0x000fe20008400000 */
[----:B------:R-:W-:Y:S02]  /*71c0*/  IMAD.MOV.U32 R5, RZ, RZ, -0x1 ;  /* 0xffffffffff057424 */ /* 0x000fe400078e00ff */
[----:B------:R-:W-:Y:S01]  /*71d0*/  ISETP.NE.AND.EX P0, PT, R29, RZ, PT, P0 ;  /* 0x000000ff1d00720c */ /* 0x000fe20003f05300 */
[----:B------:R4:W2:Y:S01]  /*71e0*/  F2I.U32.TRUNC.NTZ R13, R0 ;  /* 0x00000000000d7305 */ /* 0x0008a2000020f000 */
[----:B------:R-:W3:Y:S01]  /*71f0*/  LDC R15, c[0x0][0x148] ;  /* 0x00005200ff0f7b82 */ /* 0x000ee20000000800 */
[----:B0-----:R-:W-:-:S02]  /*7200*/  SHF.R.U64 R12, R4, R6, R3 ;  /* 0x00000006040c7219 */ /* 0x001fc40000001203 */
[----:B------:R-:W-:-:S05]  /*7210*/  SHF.R.U32.HI R3, RZ, R6, R3 ;  /* 0x00000006ff037219 */ /* 0x000fca0000011603 */
[----:B------:R-:W0:Y:S01]  /*7220*/  LDC R20, c[0x0][0x600] ;  /* 0x00018000ff147b82 */ /* 0x000e220000000800 */
[-CC-:B-1----:R-:W-:Y:S02]  /*7230*/  SHF.R.U64 R10, R12, R8.reuse, R3.reuse ;  /* 0x000000080c0a7219 */ /* 0x182fe40000001203 */
[----:B------:R-:W-:-:S05]  /*7240*/  SHF.R.U32.HI R3, RZ, R8, R3 ;  /* 0x00000008ff037219 */ /* 0x000fca0000011603 */
[----:B------:R-:W1:Y:S01]  /*7250*/  LDC R27, c[0x0][0x648] ;  /* 0x00019200ff1b7b82 */ /* 0x000e620000000800 */
[-C--:B--2---:R-:W-:Y:S02]  /*7260*/  SHF.L.U32 R4, R5, R26.reuse, RZ ;  /* 0x0000001a05047219 */ /* 0x084fe400000006ff */
[-CC-:B------:R-:W-:Y:S02]  /*7270*/  SHF.R.U64 R14, R10, R26.reuse, R3.reuse ;  /* 0x0000001a0a0e7219 */ /* 0x180fe40000001203 */
[----:B------:R-:W-:Y:S02]  /*7280*/  SHF.R.U32.HI R5, RZ, R26, R3 ;  /* 0x0000001aff057219 */ /* 0x000fe40000011603 */
[----:B------:R-:W-:Y:S01]  /*7290*/  LOP3.LUT R25, RZ, R4, RZ, 0x33, !PT ;  /* 0x00000004ff197212 */ /* 0x000fe200078e33ff */
[----:B------:R-:W2:Y:S01]  /*72a0*/  LDC R30, c[0x0][0x638] ;  /* 0x00018e00ff1e7b82 */ /* 0x000ea20000000800 */
[----:B------:R-:W-:Y:S01]  /*72b0*/  SHF.L.U32 R26, R7, R26, RZ ;  /* 0x0000001a071a7219 */ /* 0x000fe200000006ff */
[----:B------:R-:W-:-:S06]  /*72c0*/  IMAD.MOV.U32 R4, RZ, RZ, R14 ;  /* 0x000000ffff047224 */ /* 0x000fcc00078e000e */
[----:B------:R-:W0:Y:S01]  /*72d0*/  LDC R31, c[0x0][0x610] ;  /* 0x00018400ff1f7b82 */ /* 0x000e220000000800 */
[----:B----4-:R-:W-:Y:S05]  /*72e0*/  @!P0 BRA `(.L_x_155) ;  /* 0x0000000000288947 */ /* 0x010fea0003800000 */
[----:B------:R-:W4:Y:S02]  /*72f0*/  LDC R3, c[0x0][0x64c] ;  /* 0x00019300ff037b82 */ /* 0x000f240000000800 */
[----:B----4-:R-:W-:-:S05]  /*7300*/  IADD3 R3, P0, R14, R3, RZ ;  /* 0x000000030e037210 */ /* 0x010fca0007f1e0ff */
        /* <DEDUP_REMOVED lines=8> */
.L_x_155:
[----:B------:R-:W-:Y:S01]  /*7390*/  ISETP.NE.AND P0, PT, R2, 0x1, PT ;  /* 0x000000010200780c */ /* 0x000fe20003f05270 */
[----:B0-----:R-:W-:Y:S01]  /*73a0*/  VIADD R7, R20, 0xffffffff ;  /* 0xffffffff14077836 */ /* 0x001fe20000000000 */
[----:B-1----:R-:W-:Y:S01]  /*73b0*/  SHF.R.U64 R0, R4, R27, R5 ;  /* 0x0000001b04007219 */ /* 0x002fe20000001205 */
[----:B------:R-:W-:Y:S01]  /*73c0*/  IMAD.MOV R13, RZ, RZ, -R13 ;  /* 0x000000ffff0d7224 */ /* 0x000fe200078e0a0d */
[----:B------:R-:W-:Y:S01]  /*73d0*/  LOP3.LUT R5, R10, R25, RZ, 0xc0, !PT ;  /* 0x000000190a057212 */ /* 0x000fe200078ec0ff */
[----:B------:R-:W-:Y:S01]  /*73e0*/  IMAD.MOV.U32 R4, RZ, RZ, 0x1 ;  /* 0x00000001ff047424 */ /* 0x000fe200078e00ff */
[----:B------:R-:W-:Y:S01]  /*73f0*/  LOP3.LUT R12, R12, R7, RZ, 0xc0, !PT ;  /* 0x000000070c0c7212 */ /* 0x000fe200078ec0ff */
[----:B------:R-:W-:Y:S02]  /*7400*/  IMAD.MOV R3, RZ, RZ, -R0 ;  /* 0x000000ffff037224 */ /* 0x000fe400078e0a00 */
[----:B------:R-:W-:Y:S02]  /*7410*/  IMAD R0, R26, R0, R5 ;  /* 0x000000001a007224 */ /* 0x000fe400078e0205 */
[----:B--2---:R-:W-:-:S02]  /*7420*/  IMAD R3, R3, R30, R14 ;  /* 0x0000001e03037224 */ /* 0x004fc400078e020e */
[----:B---3--:R-:W-:Y:S02]  /*7430*/  @P0 IMAD R21, R15, R13, R24 ;  /* 0x0000000d0f150224 */ /* 0x008fe400078e0218 */
[----:B------:R-:W-:Y:S01]  /*7440*/  IMAD R5, R3, R20, R12 ;  /* 0x0000001403057224 */ /* 0x000fe200078e020c */
[----:B------:R-:W-:Y:S01]  /*7450*/  PRMT R3, R4, 0x7610, R3 ;  /* 0x0000761004037816 */ /* 0x000fe20000000003 */
[----:B------:R-:W-:-:S05]  /*7460*/  IMAD R0, R0, R31, R21 ;  /* 0x0000001f00007224 */ /* 0x000fca00078e0215 */
[----:B------:R-:W-:Y:S02]  /*7470*/  SEL R90, R5, R0, !P0 ;  /* 0x00000000055a7207 */ /* 0x000fe40004000000 */
[----:B------:R-:W-:-:S07]  /*7480*/  SEL R0, R0, R5, !P0 ;  /* 0x0000000500007207 */ /* 0x000fce0004000000 */
.L_x_153:
[----:B------:R-:W-:Y:S01]  /*7490*/  LOP3.LUT P0, RZ, R3, 0xff, RZ, 0xc0, !PT ;  /* 0x000000ff03ff7812 */ /* 0x000fe2000780c0ff */
[----:B------:R-:W-:-:S12]  /*74a0*/  IMAD.MOV.U32 R94, RZ, RZ, R0 ;  /* 0x000000ffff5e7224 */ /* 0x000fd800078e0000 */
[----:B------:R-:W-:Y:S05]  /*74b0*/  @P0 BRA `(.L_x_156) ;  /* 0xffffff9800a80947 */ /* 0x000fea000383ffff */
[----:B------:R-:W-:Y:S05]  /*74c0*/  EXIT ;  /* 0x000000000000794d */ /* 0x000fea0003800000 */
.L_x_3:
[----:B0-----:R-:W-:Y:S01]  /*74d0*/  ULDC.64 UR4, c[0x0][0x650] ;  /* 0x0001940000047ab9 */ /* 0x001fe20000000a00 */
        /* <DEDUP_REMOVED lines=16> */
[----:B0-----:R-:W-:-:S04]  /*75e0*/  IADD3 R11, P0, R16, R7, RZ ;  /* 0x00000007100b7210 */ /* 0x001fc80007f1e0ff */
[----:B------:R-:W-:-:S05]  /*75f0*/  IADD3.X R15, RZ, R17, RZ, P0, !PT ;  /* 0x00000011ff0f7210 */ /* 0x000fca00007fe4ff */
[----:B------:R-:W-:-:S04]  /*7600*/  IMAD.WIDE.U32 R6, R15, R12, RZ ;  /* 0x0000000c0f067225 */ /* 0x000fc800078e00ff */
[----:B------:R-:W-:-:S04]  /*7610*/  IMAD.WIDE.U32 R8, P0, R11, R13, R6 ;  /* 0x0000000d0b087225 */ /* 0x000fc80007800006 */
[----:B------:R-:W-:-:S04]  /*7620*/  IMAD.WIDE.U32 R6, R11, R12, RZ ;  /* 0x0000000c0b067225 */ /* 0x000fc800078e00ff */
[----:B------:R-:W-:Y:S01]  /*7630*/  IMAD.X R11, RZ, RZ, RZ, P0 ;  /* 0x000000ffff0b7224 */ /* 0x000fe200000e06ff */
[----:B------:R-:W-:Y:S01]  /*7640*/  IADD3 RZ, P0, R7, R8, RZ ;  /* 0x0000000807ff7210 */ /* 0x000fe20007f1e0ff */
[----:B------:R-:W-:-:S04]  /*7650*/  IMAD.MOV.U32 R10, RZ, RZ, R9 ;  /* 0x000000ffff0a7224 */ /* 0x000fc800078e0009 */
[----:B------:R-:W-:-:S08]  /*7660*/  IMAD.WIDE.U32.X R10, R15, R13, R10, P0 ;  /* 0x0000000d0f0a7225 */ /* 0x000fd000000e040a */
.L_x_158:
[--C-:B------:R-:W-:Y:S01]  /*7670*/  SHF.R.U64 R12, R10, R14, R11.reuse ;  /* 0x0000000e0a0c7219 */ /* 0x100fe2000000120b */
[----:B------:R-:W0:Y:S01]  /*7680*/  LDC R22, c[0x0][0x618] ;  /* 0x00018600ff167b82 */ /* 0x000e220000000800 */
[----:B------:R-:W-:Y:S01]  /*7690*/  I2FP.F32.U32 R6, R4 ;  /* 0x0000000400067245 */ /* 0x000fe20000201000 */
[----:B------:R-:W-:Y:S01]  /*76a0*/  ULDC UR4, c[0x0][0x150] ;  /* 0x0000540000047ab9 */ /* 0x000fe20000000800 */
[----:B------:R-:W-:Y:S02]  /*76b0*/  SHF.R.U32.HI R5, RZ, R14, R11 ;  /* 0x0000000eff057219 */ /* 0x000fe4000001160b */
[----:B------:R-:W-:Y:S01]  /*76c0*/  IADD3 R9, P0, RZ, -R12, RZ ;  /* 0x8000000cff097210 */ /* 0x000fe20007f1e0ff */
[----:B------:R-:W-:Y:S01]  /*76d0*/  FMUL R11, R6, UR4 ;  /* 0x00000004060b7c20 */ /* 0x000fe20008400000 */
[----:B------:R-:W-:Y:S01]  /*76e0*/  ULDC UR4, c[0x0][0x154] ;  /* 0x0000550000047ab9 */ /* 0x000fe20000000800 */
[----:B------:R-:W1:Y:S02]  /*76f0*/  LDC.64 R24, c[0x0][0x640] ;  /* 0x00019000ff187b82 */ /* 0x000e640000000a00 */
[----:B------:R-:W-:-:S02]  /*7700*/  IMAD.X R5, RZ, RZ, ~R5, P0 ;  /* 0x000000ffff057224 */ /* 0x000fc400000e0e05 */
[----:B------:R-:W2:Y:S01]  /*7710*/  F2I.U32.TRUNC.NTZ R11, R11 ;  /* 0x0000000b000b7305 */ /* 0x000ea2000020f000 */
[----:B------:R-:W-:-:S03]  /*7720*/  IMAD.WIDE.U32 R6, R9, R20, R16 ;  /* 0x0000001409067225 */ /* 0x000fc600078e0010 */
[----:B------:R-:W3:Y:S01]  /*7730*/  LDC R13, c[0x0][0x144] ;  /* 0x00005100ff0d7b82 */ /* 0x000ee20000000800 */
[----:B------:R-:W-:-:S04]  /*7740*/  IMAD R8, R5, R20, RZ ;  /* 0x0000001405087224 */ /* 0x000fc800078e02ff */
[----:B------:R-:W-:Y:S02]  /*7750*/  IMAD R5, R9, R21, R8 ;  /* 0x0000001509057224 */ /* 0x000fe400078e0208 */
[----:B------:R-:W-:Y:S01]  /*7760*/  IMAD.MOV.U32 R8, RZ, RZ, -0x1 ;  /* 0xffffffffff087424 */ /* 0x000fe200078e00ff */
[----:B------:R-:W4:Y:S01]  /*7770*/  LDC R14, c[0x0][0x608] ;  /* 0x00018200ff0e7b82 */ /* 0x000f220000000800 */
[----:B------:R-:W-:Y:S01]  /*7780*/  IMAD.IADD R5, R7, 0x1, R5 ;  /* 0x0000000107057824 */ /* 0x000fe200078e0205 */
[----:B------:R-:W-:-:S04]  /*7790*/  I2FP.F32.U32 R7, R3 ;  /* 0x0000000300077245 */ /* 0x000fc80000201000 */
[-C--:B0-----:R-:W-:Y:S01]  /*77a0*/  SHF.R.U64 R10, R6, R22.reuse, R5 ;  /* 0x00000016060a7219 */ /* 0x081fe20000001205 */
[----:B--2---:R-:W-:Y:S01]  /*77b0*/  IMAD.MOV R6, RZ, RZ, -R11 ;  /* 0x000000ffff067224 */ /* 0x004fe200078e0a0b */
[----:B------:R-:W0:Y:S01]  /*77c0*/  LDC R9, c[0x0][0x658] ;  /* 0x00019600ff097b82 */ /* 0x000e220000000800 */
[----:B-1----:R-:W-:Y:S01]  /*77d0*/  ISETP.NE.U32.AND P0, PT, R24, RZ, PT ;  /* 0x000000ff1800720c */ /* 0x002fe20003f05070 */
[----:B------:R-:W-:Y:S01]  /*77e0*/  FMUL R7, R7, UR4 ;  /* 0x0000000407077c20 */ /* 0x000fe20008400000 */
[----:B------:R-:W-:Y:S02]  /*77f0*/  SHF.R.U32.HI R5, RZ, R22, R5 ;  /* 0x00000016ff057219 */ /* 0x000fe40000011605 */
[----:B------:R-:W-:-:S03]  /*7800*/  ISETP.NE.AND.EX P0, PT, R25, RZ, PT, P0 ;  /* 0x000000ff1900720c */ /* 0x000fc60003f05300 */
[----:B------:R-:W1:Y:S01]  /*7810*/  LDC R20, c[0x0][0x148] ;  /* 0x00005200ff147b82 */ /* 0x000e620000000800 */
[----:B---3--:R-:W-:Y:S02]  /*7820*/  IMAD R23, R13, R6, R4 ;  /* 0x000000060d177224 */ /* 0x008fe400078e0204 */
[----:B------:R-:W-:-:S05]  /*7830*/  IMAD.MOV.U32 R6, RZ, RZ, 0x1 ;  /* 0x00000001ff067424 */ /* 0x000fca00078e00ff */
[----:B------:R-:W2:Y:S01]  /*7840*/  LDC R21, c[0x0][0x600] ;  /* 0x00018000ff157b82 */ /* 0x000ea20000000800 */
[-CC-:B----4-:R-:W-:Y:S02]  /*7850*/  SHF.R.U64 R13, R10, R14.reuse, R5.reuse ;  /* 0x0000000e0a0d7219 */ /* 0x190fe40000001205 */
[----:B------:R-:W-:Y:S02]  /*7860*/  SHF.R.U32.HI R4, RZ, R14, R5 ;  /* 0x0000000eff047219 */ /* 0x000fe40000011605 */
[----:B------:R3:W4:Y:S03]  /*7870*/  F2I.U32.TRUNC.NTZ R14, R7 ;  /* 0x00000007000e7305 */ /* 0x000726000020f000 */
[----:B------:R-:W1:Y:S01]  /*7880*/  LDC R26, c[0x0][0x648] ;  /* 0x00019200ff1a7b82 */ /* 0x000e620000000800 */
[-C--:B0-----:R-:W-:Y:S02]  /*7890*/  SHF.R.U64 R15, R13, R9.reuse, R4 ;  /* 0x000000090d0f7219 */ /* 0x081fe40000001204 */
[----:B------:R-:W-:-:S02]  /*78a0*/  SHF.L.U32 R8, R8, R9, RZ ;  /* 0x0000000908087219 */ /* 0x000fc400000006ff */
[-C--:B------:R-:W-:Y:S01]  /*78b0*/  SHF.R.U32.HI R5, RZ, R9.reuse, R4 ;  /* 0x00000009ff057219 */ /* 0x080fe20000011604 */
[----:B------:R-:W-:Y:S01]  /*78c0*/  IMAD.MOV.U32 R4, RZ, RZ, R15 ;  /* 0x000000ffff047224 */ /* 0x000fe200078e000f */
[----:B------:R-:W-:Y:S01]  /*78d0*/  SHF.L.U32 R22, R6, R9, RZ ;  /* 0x0000000906167219 */ /* 0x000fe200000006ff */
[----:B------:R-:W0:Y:S01]  /*78e0*/  LDC R27, c[0x0][0x638] ;  /* 0x00018e00ff1b7b82 */ /* 0x000e220000000800 */
[----:B------:R-:W-:-:S07]  /*78f0*/  LOP3.LUT R28, RZ, R8, RZ, 0x33, !PT ;  /* 0x00000008ff1c7212 */ /* 0x000fce00078e33ff */
        /* <DEDUP_REMOVED lines=12> */
.L_x_159:
[----:B------:R-:W-:Y:S01]  /*79c0*/  ISETP.NE.AND P0, PT, R2, 0x1, PT ;  /* 0x000000010200780c */ /* 0x000fe20003f05270 */
[----:B--2---:R-:W-:Y:S01]  /*79d0*/  VIADD R7, R21, 0xffffffff ;  /* 0xffffffff15077836 */ /* 0x004fe20000000000 */
[----:B-1----:R-:W-:Y:S01]  /*79e0*/  SHF.R.U64 R5, R4, R26, R5 ;  /* 0x0000001a04057219 */ /* 0x002fe20000001205 */
[----:B------:R-:W-:Y:S01]  /*79f0*/  IMAD.MOV R14, RZ, RZ, -R14 ;  /* 0x000000ffff0e7224 */ /* 0x000fe200078e0a0e */
[----:B------:R-:W-:Y:S01]  /*7a00*/  LOP3.LUT R4, R13, R28, RZ, 0xc0, !PT ;  /* 0x0000001c0d047212 */ /* 0x000fe200078ec0ff */
[----:B------:R-:W-:Y:S01]  /*7a10*/  IMAD.MOV.U32 R8, RZ, RZ, R12 ;  /* 0x000000ffff087224 */ /* 0x000fe200078e000c */
[----:B------:R-:W-:Y:S01]  /*7a20*/  LOP3.LUT R10, R10, R7, RZ, 0xc0, !PT ;  /* 0x000000070a0a7212 */ /* 0x000fe200078ec0ff */
[----:B------:R-:W-:Y:S02]  /*7a30*/  IMAD.MOV R6, RZ, RZ, -R5 ;  /* 0x000000ffff067224 */ /* 0x000fe400078e0a05 */
[----:B------:R-:W-:-:S04]  /*7a40*/  IMAD R4, R22, R5, R4 ;  /* 0x0000000516047224 */ /* 0x000fc800078e0204 */
[----:B------:R-:W-:Y:S02]  /*7a50*/  @P0 IMAD R23, R20, R14, R3 ;  /* 0x0000000e14170224 */ /* 0x000fe400078e0203 */
[----:B0-----:R-:W-:Y:S02]  /*7a60*/  IMAD R3, R6, R27, R15 ;  /* 0x0000001b06037224 */ /* 0x001fe400078e020f */
[----:B------:R-:W-:Y:S02]  /*7a70*/  IMAD R7, R4, R29, R23 ;  /* 0x0000001d04077224 */ /* 0x000fe400078e0217 */
[----:B------:R-:W-:Y:S02]  /*7a80*/  IMAD R4, R3, R21, R10 ;  /* 0x0000001503047224 */ /* 0x000fe400078e020a */
[----:B------:R-:W-:-:S03]  /*7a90*/  IMAD.MOV.U32 R6, RZ, RZ, 0x1 ;  /* 0x00000001ff067424 */ /* 0x000fc600078e00ff */
[----:B------:R-:W-:Y:S02]  /*7aa0*/  SEL R9, R4, R7, !P0 ;  /* 0x0000000704097207 */ /* 0x000fe40004000000 */
[----:B------:R-:W-:-:S07]  /*7ab0*/  SEL R7, R7, R4, !P0 ;  /* 0x0000000407077207 */ /* 0x000fce0004000000 */
.L_x_157:
[----:B------:R-:W-:-:S08]  /*7ac0*/  NOP ;  /* 0x0000000000007918 */ /* 0x000fd00000000000 */
[----:B------:R-:W0:-:S00]  /*7ad0*/  USETMAXREG.DEALLOC.CTAPOOL 0x28 ;  /* 0x00000028000079c8 */ /* 0x000e0000080e0500 */
[----:B0-----:R-:W-:-:S13]  /*7ae0*/  ISETP.NE.AND P0, PT, R0, RZ, PT ;  /* 0x000000ff0000720c */ /* 0x001fda0003f05270 */
[----:B------:R-:W-:Y:S05]  /*7af0*/  @P0 EXIT ;  /* 0x000000000000094d */ /* 0x000fea0003800000 */
[----:B------:R-:W-:Y:S01]  /*7b00*/  LOP3.LUT P0, RZ, R6, 0xff, RZ, 0xc0, !PT ;  /* 0x000000ff06ff7812 */ /* 0x000fe2000780c0ff */
[----:B------:R-:W-:Y:S02]  /*7b10*/  IMAD.MOV.U32 R0, RZ, RZ, 0x1 ;  /* 0x00000001ff007424 */ /* 0x000fe400078e00ff */
[----:B------:R-:W-:-:S10]  /*7b20*/  IMAD.MOV.U32 R12, RZ, RZ, RZ ;  /* 0x000000ffff0c7224 */ /* 0x000fd400078e00ff */
[----:B------:R-:W-:Y:S05]  /*7b30*/  @!P0 BRA `(.L_x_160) ;  /* 0x0000000c00308947 */ /* 0x000fea0003800000 */
[----:B------:R-:W0:Y:S01]  /*7b40*/  LDC R0, c[0x0][0x28c] ;  /* 0x0000a300ff007b82 */ /* 0x000e220000000800 */
[----:B------:R-:W-:Y:S01]  /*7b50*/  ULDC UR5, c[0x0][0x600] ;  /* 0x0001800000057ab9 */ /* 0x000fe20000000800 */
[----:B------:R-:W-:Y:S01]  /*7b60*/  ULDC UR4, c[0x0][0xc] ;  /* 0x0000030000047ab9 */ /* 0x000fe20000000800 */
[----:B------:R-:W-:Y:S01]  /*7b70*/  UIADD3 UR16, UR5, -0x1, URZ ;  /* 0xffffffff05107890 */ /* 0x000fe2000fffe03f */
[C---:B------:R-:W-:Y:S01]  /*7b80*/  LOP3.LUT P2, RZ, R18.reuse, 0x7f, RZ, 0xc0, !PT ;  /* 0x0000007f12ff7812 */ /* 0x040fe2000784c0ff */
[----:B------:R-:W-:Y:S01]  /*7b90*/  ULDC UR6, c[0x0][0x658] ;  /* 0x0001960000067ab9 */ /* 0x000fe20000000800 */
[----:B------:R-:W-:Y:S01]  /*7ba0*/  ULDC UR5, c[0x0][0x10] ;  /* 0x0000040000057ab9 */ /* 0x000fe20000000800 */
[----:B------:R-:W-:Y:S01]  /*7bb0*/  UMOV UR7, 0xffffffff ;  /* 0xffffffff00077882 */ /* 0x000fe20000000000 */
[----:B------:R-:W-:Y:S01]  /*7bc0*/  UMOV UR8, 0x1 ;  /* 0x0000000100087882 */ /* 0x000fe20000000000 */
[----:B------:R-:W-:Y:S01]  /*7bd0*/  UIMAD.WIDE.U32 UR4, UR4, UR5, URZ ;  /* 0x00000005040472a5 */ /* 0x000fe2000f8e003f */
[----:B------:R-:W-:Y:S01]  /*7be0*/  LOP3.LUT P0, RZ, R18, 0x1f, RZ, 0xc0, !PT ;  /* 0x0000001f12ff7812 */ /* 0x000fe2000780c0ff */
[----:B------:R-:W-:Y:S01]  /*7bf0*/  USHF.L.U32 UR7, UR7, UR6, URZ ;  /* 0x0000000607077299 */ /* 0x000fe2000800063f */
[----:B------:R-:W-:Y:S01]  /*7c00*/  BSSY B0, `(.L_x_160) ;  /* 0x00000bf000007945 */ /* 0x000fe20003800000 */
[----:B------:R-:W-:Y:S01]  /*7c10*/  USHF.L.U32 UR18, UR8, UR6, URZ ;  /* 0x0000000608127299 */ /* 0x000fe2000800063f */
[----:B------:R-:W-:Y:S01]  /*7c20*/  IMAD.MOV.U32 R13, RZ, RZ, 0x1 ;  /* 0x00000001ff0d7424 */ /* 0x000fe200078e00ff */
[----:B------:R-:W-:Y:S01]  /*7c30*/  LOP3.LUT R11, R19, 0x2, RZ, 0xfc, !PT ;  /* 0x00000002130b7812 */ /* 0x000fe200078efcff */
[----:B------:R-:W-:Y:S01]  /*7c40*/  ULDC UR6, c[0x0][0x14] ;  /* 0x0000050000067ab9 */ /* 0x000fe20000000800 */
[----:B------:R-:W-:Y:S01]  /*7c50*/  PLOP3.LUT P0, PT, P0, P2, PT, 0x8a, 0x0 ;  /* 0x000000000000781c */ /* 0x000fe20000705172 */
[----:B------:R-:W-:Y:S01]  /*7c60*/  UIMAD.WIDE.U32 UR20, UR4, UR6, URZ ;  /* 0x00000006041472a5 */ /* 0x000fe2000f8e003f */
[----:B------:R-:W-:Y:S01]  /*7c70*/  IMAD.MOV.U32 R12, RZ, RZ, RZ ;  /* 0x000000ffff0c7224 */ /* 0x000fe200078e00ff */
[----:B------:R-:W-:-:S02]  /*7c80*/  UIMAD UR13, UR5, UR6, URZ ;  /* 0x00000006050d72a4 */ /* 0x000fc4000f8e023f */
[----:B------:R-:W-:Y:S01]  /*7c90*/  ULOP3.LUT UR17, URZ, UR7, URZ, 0x33, !UPT ;  /* 0x000000073f117292 */ /* 0x000fe2000f8e333f */
[----:B0-----:R-:W-:Y:S01]  /*7ca0*/  VIADD R0, R0, 0x3f ;  /* 0x0000003f00007836 */ /* 0x001fe20000000000 */
[----:B------:R-:W-:Y:S01]  /*7cb0*/  UIADD3 UR13, UR21, UR13, URZ ;  /* 0x0000000d150d7290 */ /* 0x000fe2000fffe03f */
[----:B------:R-:W-:-:S03]  /*7cc0*/  ULDC.64 UR22, c[0x0][0x198] ;  /* 0x0000660000167ab9 */ /* 0x000fc60000000a00 */
[----:B------:R-:W-:-:S04]  /*7cd0*/  SHF.R.S32.HI R3, RZ, 0x1f, R0 ;  /* 0x0000001fff037819 */ /* 0x000fc80000011400 */
[----:B------:R-:W-:Y:S01]  /*7ce0*/  LEA.HI R3, R3, R0, RZ, 0x6 ;  /* 0x0000000003037211 */ /* 0x000fe200078f30ff */
[----:B------:R-:W-:-:S03]  /*7cf0*/  IMAD.MOV.U32 R0, RZ, RZ, 0x1 ;  /* 0x00000001ff007424 */ /* 0x000fc600078e00ff */
[----:B------:R-:W-:-:S05]  /*7d00*/  SHF.R.S32.HI R3, RZ, 0x6, R3 ;  /* 0x00000006ff037819 */ /* 0x000fca0000011403 */
[----:B------:R-:W-:-:S07]  /*7d10*/  VIADD R10, R3, 0x1 ;  /* 0x00000001030a7836 */ /* 0x000fce0000000000 */
.L_x_172:
[----:B------:R-:W-:-:S03]  /*7d20*/  UMOV UR4, 0xffffffff ;  /* 0xffffffff00047882 */ /* 0x000fc60000000000 */
[----:B------:R-:W-:Y:S05]  /*7d30*/  BRA.DIV UR4, `(.L_x_161) ;  /* 0x0000000e04c07947 */ /* 0x000fea000b800000 */
[----:B------:R-:W-:-:S13]  /*7d40*/  ELECT P6, URZ, PT ;  /* 0x00000000003f782f */ /* 0x000fda00038c0000 */
.L_x_184:
[----:B------:R-:W0:Y:S01]  /*7d50*/  LDC R4, c[0x0][0x28c] ;  /* 0x0000a300ff047b82 */ /* 0x000e220000000800 */
[----:B------:R-:W-:Y:S01]  /*7d60*/  BSSY B1, `(.L_x_162) ;  /* 0x0000037000017945 */ /* 0x000fe20003800000 */
[----:B0-----:R-:W-:-:S13]  /*7d70*/  ISETP.LT.OR P6, PT, R4, 0x1, !P6 ;  /* 0x000000010400780c */ /* 0x001fda00077c1670 */
[----:B------:R-:W-:Y:S05]  /*7d80*/  @P6 BRA `(.L_x_163) ;  /* 0x0000000000d06947 */ /* 0x000fea0003800000 */
[----:B------:R-:W-:Y:S02]  /*7d90*/  IMAD.SHL.U32 R15, R9, 0x40, RZ ;  /* 0x00000040090f7824 */ /* 0x000fe400078e00ff */
[----:B------:R-:W-:Y:S02]  /*7da0*/  IMAD.SHL.U32 R18, R7, 0x100, RZ ;  /* 0x0000010007127824 */ /* 0x000fe400078e00ff */
[----:B------:R-:W-:Y:S02]  /*7db0*/  IMAD.MOV.U32 R20, RZ, RZ, RZ ;  /* 0x000000ffff147224 */ /* 0x000fe400078e00ff */
[----:B------:R-:W-:Y:S02]  /*7dc0*/  IMAD.MOV.U32 R4, RZ, RZ, R10 ;  /* 0x000000ffff047224 */ /* 0x000fe400078e000a */
[----:B------:R-:W-:Y:S02]  /*7dd0*/  IMAD.MOV.U32 R5, RZ, RZ, R0 ;  /* 0x000000ffff057224 */ /* 0x000fe400078e0000 */
[----:B------:R-:W-:-:S07]  /*7de0*/  IMAD.MOV.U32 R6, RZ, RZ, R12 ;  /* 0x000000ffff067224 */ /* 0x000fce00078e000c */
.L_x_167:
[----:B------:R-:W0:Y:S01]  /*7df0*/  S2R R14, SR_CgaCtaId ;  /* 0x00000000000e7919 */ /* 0x000e220000008800 */
[----:B------:R-:W-:Y:S01]  /*7e00*/  MOV R7, 0x400 ;  /* 0x0000040000077802 */ /* 0x000fe20000000f00 */
[----:B------:R-:W1:Y:S03]  /*7e10*/  @!P2 LDC R9, c[0x0][0x500] ;  /* 0x00014000ff09ab82 */ /* 0x000e660000000800 */
[----:B0-----:R-:W-:Y:S02]  /*7e20*/  LEA R21, R14, R7, 0x18 ;  /* 0x000000070e157211 */ /* 0x001fe400078ec0ff */
[----:B------:R-:W-:-:S03]  /*7e30*/  SHF.L.U32 R7, R5, 0x1f, RZ ;  /* 0x0000001f05077819 */ /* 0x000fc600000006ff */
[----:B------:R-:W-:-:S04]  /*7e40*/  IMAD R14, R6, 0x8, R21 ;  /* 0x00000008060e7824 */ /* 0x000fc800078e0215 */
[----:B------:R-:W0:Y:S02]  /*7e50*/  SYNCS.PHASECHK.TRANS64.TRYWAIT P1, [R14+URZ+0x28], R7 ;  /* 0x000028070e0075a7 */ /* 0x000e24000802017f */
[----:B01----:R-:W-:Y:S05]  /*7e60*/  @!P1 BRA `(.L_x_164) ;  /* 0x0000000c00949947 */ /* 0x003fea0003800000 */
.L_x_185:
[----:B0-----:R-:W-:Y:S01]  /*7e70*/  PRMT R7, R11, 0x9910, RZ ;  /* 0x000099100b077816 */ /* 0x001fe200000000ff */
[----:B------:R0:W-:Y:S03]  /*7e80*/  @!P2 SYNCS.ARRIVE.TRANS64 RZ, [R14+URZ], R9 ;  /* 0x000000090effa9a7 */ /* 0x0001e6000800003f */
[----:B------:R-:W-:-:S13]  /*7e90*/  ISETP.NE.AND P1, PT, R7, 0x2, PT ;  /* 0x000000020700780c */ /* 0x000fda0003f25270 */
[----:B0-----:R-:W-:Y:S05]  /*7ea0*/  @P1 BRA `(.L_x_165) ;  /* 0x0000000000041947 */ /* 0x001fea0003800000 */
[----:B------:R-:W-:Y:S01]  /*7eb0*/  BPT.TRAP 0x1 ;  /* 0x000000040000795c */ /* 0x000fe20000300000 */
.L_x_165:
[----:B------:R-:W-:Y:S05]  /*7ec0*/  @P0 BRA `(.L_x_166) ;  /* 0x0000000000040947 */ /* 0x000fea0003800000 */
[----:B------:R-:W-:Y:S01]  /*7ed0*/  BPT.TRAP 0x1 ;  /* 0x000000040000795c */ /* 0x000fe20000300000 */
.L_x_166:
[--C-:B------:R-:W-:Y:S01]  /*7ee0*/  IMAD R7, R6, 0x8000, R21.reuse ;  /* 0x0000800006077824 */ /* 0x100fe200078e0215 */
[----:B------:R-:W-:Y:S01]  /*7ef0*/  R2UR UR9, R14 ;  /* 0x000000000e0972ca */ /* 0x000fe200000e0000 */
[----:B------:R-:W-:Y:S01]  /*7f00*/  IMAD R21, R6, 0x2000, R21 ;  /* 0x0000200006157824 */ /* 0x000fe200078e0215 */
[----:B------:R-:W-:Y:S01]  /*7f10*/  UIADD3 UR4, UP0, UR22, 0xf0, URZ ;  /* 0x000000f016047890 */ /* 0x000fe2000ff1e03f */
[----:B------:R-:W-:Y:S01]  /*7f20*/  VIADD R4, R4, 0xffffffff ;  /* 0xffffffff04047836 */ /* 0x000fe20000000000 */
[----:B------:R-:W-:Y:S01]  /*7f30*/  R2UR UR5, R7 ;  /* 0x00000000070572ca */ /* 0x000fe200000e0000 */
[----:B------:R-:W-:Y:S01]  /*7f40*/  UIADD3 UR24, UP1, UR22, 0x1f0, URZ ;  /* 0x000001f016187890 */ /* 0x000fe2000ff3e03f */
[----:B------:R-:W-:Y:S01]  /*7f50*/  R2UR UR8, R21 ;  /* 0x00000000150872ca */ /* 0x000fe200000e0000 */
[----:B------:R-:W-:Y:S01]  /*7f60*/  VIADD R6, R6, 0x1 ;  /* 0x0000000106067836 */ /* 0x000fe20000000000 */
[----:B------:R-:W-:Y:S01]  /*7f70*/  R2UR UR11, R18 ;  /* 0x00000000120b72ca */ /* 0x000fe200000e0000 */
[----:B------:R-:W-:Y:S01]  /*7f80*/  UIADD3.X UR25, URZ, UR23, URZ, UP1, !UPT ;  /* 0x000000173f197290 */ /* 0x000fe20008ffe43f */
[----:B------:R-:W-:Y:S01]  /*7f90*/  R2UR UR10, R20 ;  /* 0x00000000140a72ca */ /* 0x000fe200000e0000 */
[----:B------:R-:W-:Y:S01]  /*7fa0*/  UMOV UR6, 0x0 ;  /* 0x0000000000067882 */ /* 0x000fe20000000000 */
[----:B------:R-:W-:Y:S01]  /*7fb0*/  R2UR UR12, R8 ;  /* 0x00000000080c72ca */ /* 0x000fe200000e0000 */
[----:B------:R-:W-:Y:S01]  /*7fc0*/  UMOV UR7, 0x10000000 ;  /* 0x1000000000077882 */ /* 0x000fe20000000000 */
[----:B------:R-:W-:-:S02]  /*7fd0*/  R2UR UR19, R15 ;  /* 0x000000000f1372ca */ /* 0x000fc400000e0000 */
[----:B------:R-:W-:Y:S01]  /*7fe0*/  ISETP.GT.AND P3, PT, R4, 0x1, PT ;  /* 0x000000010400780c */ /* 0x000fe20003f64270 */
[----:B------:R-:W-:Y:S01]  /*7ff0*/  UIADD3 UR14, UR5, 0x100, URZ ;  /* 0x00000100050e7890 */ /* 0x000fe2000fffe03f */
[----:B------:R-:W-:Y:S01]  /*8000*/  ISETP.NE.AND P1, PT, R6, 0x5, PT ;  /* 0x000000050600780c */ /* 0x000fe20003f25270 */
[----:B------:R-:W-:Y:S01]  /*8010*/  UIADD3.X UR5, URZ, UR23, URZ, UP0, !UPT ;  /* 0x000000173f057290 */ /* 0x000fe200087fe43f */
[----:B------:R-:W-:Y:S01]  /*8020*/  IADD3 R20, R20, 0x40, RZ ;  /* 0x0000004014147810 */ /* 0x000fe20007ffe0ff */
[----:B------:R-:W-:Y:S01]  /*8030*/  UIADD3 UR15, UR8, 0x28100, URZ ;  /* 0x00028100080f7890 */ /* 0x000fe2000fffe03f */
[----:B------:R-:W-:Y:S02]  /*8040*/  SEL R14, RZ, 0x1, P1 ;  /* 0x00000001ff0e7807 */ /* 0x000fe40000800000 */
[----:B------:R-:W-:Y:S01]  /*8050*/  UMOV UR8, UR14 ;  /* 0x0000000e00087c82 */ /* 0x000fe20008000000 */
[----:B------:R-:W-:Y:S02]  /*8060*/  SEL R6, R6, RZ, P1 ;  /* 0x000000ff06067207 */ /* 0x000fe40000800000 */
[----:B------:R-:W-:Y:S01]  /*8070*/  LOP3.LUT R5, R5, R14, RZ, 0x3c, !PT ;  /* 0x0000000e05057212 */ /* 0x000fe200078e3cff */
[----:B------:R0:W-:Y:S02]  /*8080*/  UTMALDG.3D [UR8], [UR4], desc[UR6] ;  /* 0x00000608040075b4 */ /* 0x0001e40008011000 */
[----:B0-----:R-:W-:Y:S01]  /*8090*/  UMOV UR8, UR15 ;  /* 0x0000000f00087c82 */ /* 0x001fe20008000000 */
[----:B------:R-:W-:-:S02]  /*80a0*/  UMOV UR11, UR19 ;  /* 0x00000013000b7c82 */ /* 0x000fc40008000000 */
[----:B------:R0:W-:Y:S02]  /*80b0*/  UTMALDG.3D [UR8], [UR24], desc[UR6] ;  /* 0x00000608180075b4 */ /* 0x0001e40008011000 */
[----:B0-----:R-:W-:Y:S05]  /*80c0*/  @P3 BRA `(.L_x_167) ;  /* 0xfffffffc00483947 */ /* 0x001fea000383ffff */
.L_x_163:
[----:B------:R-:W-:Y:S05]  /*80d0*/  BSYNC B1 ;  /* 0x0000000000017941 */ /* 0x000fea0003800000 */
.L_x_162:
[----:B------:R-:W-:Y:S01]  /*80e0*/  LOP3.LUT P3, RZ, R13, 0xff, RZ, 0xc0, !PT ;  /* 0x000000ff0dff7812 */ /* 0x000fe2000786c0ff */
[----:B------:R-:W-:Y:S01]  /*80f0*/  IMAD.IADD R12, R3, 0x1, R12 ;  /* 0x00000001030c7824 */ /* 0x000fe200078e020c */
[----:B------:R-:W-:Y:S01]  /*8100*/  IADD3 R16, P4, R16, UR20, RZ ;  /* 0x0000001410107c10 */ /* 0x000fe2000ff9e0ff */
[----:B------:R-:W-:Y:S01]  /*8110*/  ULDC.64 UR4, c[0x0][0x650] ;  /* 0x0001940000047ab9 */ /* 0x000fe20000000a00 */
[----:B------:R-:W-:Y:S01]  /*8120*/  BSSY B1, `(.L_x_168) ;  /* 0x000006a000017945 */ /* 0x000fe20003800000 */
[----:B------:R-:W-:Y:S01]  /*8130*/  IMAD.MOV.U32 R9, RZ, RZ, -0x1 ;  /* 0xffffffffff097424 */ /* 0x000fe200078e00ff */
[----:B------:R-:W-:Y:S01]  /*8140*/  ISETP.GT.U32.AND P1, PT, R12, 0x4, PT ;  /* 0x000000040c00780c */ /* 0x000fe20003f24070 */
[----:B------:R-:W-:Y:S01]  /*8150*/  IMAD.MOV.U32 R8, RZ, RZ, -0x1 ;  /* 0xffffffffff087424 */ /* 0x000fe200078e00ff */
[----:B------:R-:W-:Y:S02]  /*8160*/  IADD3.X R17, R17, UR13, RZ, P4, !PT ;  /* 0x0000000d11117c10 */ /* 0x000fe4000a7fe4ff */
[----:B------:R-:W-:-:S02]  /*8170*/  ISETP.LT.U32.AND P1, PT, R3, 0x5, P1 ;  /* 0x000000050300780c */ /* 0x000fc40000f21070 */
[----:B------:R-:W-:Y:S01]  /*8180*/  PRMT R13, RZ, 0x7610, R13 ;  /* 0x00007610ff0d7816 */ /* 0x000fe2000000000d */
[----:B------:R-:W0:Y:S01]  /*8190*/  @P3 S2R R5, SR_CgaCtaId ;  /* 0x0000000000053919 */ /* 0x000e220000008800 */
[----:B------:R-:W-:-:S04]  /*81a0*/  @P3 MOV R4, 0x400 ;  /* 0x0000040000043802 */ /* 0x000fc80000000f00 */
[----:B0-----:R-:W-:Y:S01]  /*81b0*/  @P3 LEA R6, R5, R4, 0x18 ;  /* 0x0000000405063211 */ /* 0x001fe200078ec0ff */
[----:B------:R-:W-:-:S03]  /*81c0*/  IMAD.WIDE.U32 R4, R12, -0x33333333, RZ ;  /* 0xcccccccd0c047825 */ /* 0x000fc600078e00ff */
[----:B------:R0:W-:Y:S01]  /*81d0*/  @P3 SYNCS.ARRIVE.TRANS64.A1T0 RZ, [R6+URZ+0x68], RZ ;  /* 0x000068ff06ff39a7 */ /* 0x0001e2000810003f */
[----:B------:R-:W-:Y:S02]  /*81e0*/  ISETP.GE.U32.AND P3, PT, R3, 0x5, PT ;  /* 0x000000050300780c */ /* 0x000fe40003f66070 */
[----:B------:R-:W-:Y:S02]  /*81f0*/  SHF.R.U32.HI R7, RZ, 0x2, R5 ;  /* 0x00000002ff077819 */ /* 0x000fe40000011605 */
[----:B------:R-:W-:Y:S02]  /*8200*/  SEL R5, RZ, 0x1, !P1 ;  /* 0x00000001ff057807 */ /* 0x000fe40004800000 */
[----:B------:R-:W-:Y:S01]  /*8210*/  ISETP.GE.U32.AND P1, PT, R16, UR4, PT ;  /* 0x0000000410007c0c */ /* 0x000fe2000bf26070 */
[----:B------:R-:W-:Y:S01]  /*8220*/  IMAD R12, R7, -0x5, R12 ;  /* 0xfffffffb070c7824 */ /* 0x000fe200078e020c */
[----:B------:R-:W-:Y:S02]  /*8230*/  LOP3.LUT R0, R0, R5, RZ, 0x3c, !PT ;  /* 0x0000000500007212 */ /* 0x000fe400078e3cff */
[----:B------:R-:W-:-:S02]  /*8240*/  ISETP.GE.U32.AND.EX P1, PT, R17, UR5, PT, P1 ;  /* 0x0000000511007c0c */ /* 0x000fc4000bf26110 */
[----:B------:R-:W-:Y:S02]  /*8250*/  PRMT R4, RZ, 0x7610, R4 ;  /* 0x00007610ff047816 */ /* 0x000fe40000000004 */
[----:B------:R-:W-:Y:S01]  /*8260*/  @P3 LOP3.LUT R0, R0, 0x1, R7, 0x78, !PT ;  /* 0x0000000100003812 */ /* 0x000fe200078e7807 */
[----:B------:R-:W-:-:S08]  /*8270*/  IMAD.MOV.U32 R7, RZ, RZ, -0x1 ;  /* 0xffffffffff077424 */ /* 0x000fd000078e00ff */
[----:B0-----:R-:W-:Y:S05]  /*8280*/  @P1 BRA `(.L_x_169) ;  /* 0x00000004004c1947 */ /* 0x001fea0003800000 */
[----:B------:R-:W-:Y:S01]  /*8290*/  ULDC.64 UR4, c[0x0][0x628] ;  /* 0x00018a0000047ab9 */ /* 0x000fe20000000a00 */
[----:B------:R-:W0:Y:S01]  /*82a0*/  S2R R15, SR_CTAID.X ;  /* 0x00000000000f7919 */ /* 0x000e220000002500 */
[----:B------:R-:W-:Y:S01]  /*82b0*/  ISETP.NE.U32.AND P1, PT, RZ, UR4, PT ;  /* 0x00000004ff007c0c */ /* 0x000fe2000bf25070 */
[----:B------:R-:W-:Y:S01]  /*82c0*/  ULDC UR7, c[0x0][0x630] ;  /* 0x00018c0000077ab9 */ /* 0x000fe20000000800 */
[----:B------:R-:W-:Y:S01]  /*82d0*/  IMAD.MOV.U32 R4, RZ, RZ, R16 ;  /* 0x000000ffff047224 */ /* 0x000fe200078e0010 */
[----:B------:R-:W1:Y:S01]  /*82e0*/  S2R R14, SR_CTAID.Y ;  /* 0x00000000000e7919 */ /* 0x000e620000002600 */
[----:B------:R-:W-:Y:S01]  /*82f0*/  ISETP.NE.AND.EX P1, PT, RZ, UR5, PT, P1 ;  /* 0x00000005ff007c0c */ /* 0x000fe2000bf25310 */
[----:B------:R-:W-:-:S12]  /*8300*/  IMAD.MOV.U32 R5, RZ, RZ, R17 ;  /* 0x000000ffff057224 */ /* 0x000fd800078e0011 */
[----:B------:R-:W-:Y:S05]  /*8310*/  @!P1 BRA `(.L_x_170) ;  /* 0x0000000000289947 */ /* 0x000fea0003800000 */
[----:B------:R-:W-:Y:S02]  /*8320*/  ULDC UR6, c[0x0][0x634] ;  /* 0x00018d0000067ab9 */ /* 0x000fe40000000800 */
[----:B------:R-:W-:-:S05]  /*8330*/  IADD3 R9, P1, R16, UR6, RZ ;  /* 0x0000000610097c10 */ /* 0x000fca000ff3e0ff */
[----:B------:R-:W-:-:S04]  /*8340*/  IMAD.X R21, RZ, RZ, R17, P1 ;  /* 0x000000ffff157224 */ /* 0x000fc800008e0611 */
[----:B------:R-:W-:-:S04]  /*8350*/  IMAD.WIDE.U32 R6, R21, UR4, RZ ;  /* 0x0000000415067c25 */ /* 0x000fc8000f8e00ff */
[----:B------:R-:W-:-:S04]  /*8360*/  IMAD.WIDE.U32 R6, P1, R9, UR5, R6 ;  /* 0x0000000509067c25 */ /* 0x000fc8000f820006 */
[----:B------:R-:W-:-:S04]  /*8370*/  IMAD.WIDE.U32 R8, R9, UR4, RZ ;  /* 0x0000000409087c25 */ /* 0x000fc8000f8e00ff */
[----:B------:R-:W-:Y:S01]  /*8380*/  IMAD.X R5, RZ, RZ, RZ, P1 ;  /* 0x000000ffff057224 */ /* 0x000fe200008e06ff */
[----:B------:R-:W-:Y:S01]  /*8390*/  IADD3 RZ, P1, R9, R6, RZ ;  /* 0x0000000609ff7210 */ /* 0x000fe20007f3e0ff */
[----:B------:R-:W-:-:S04]  /*83a0*/  IMAD.MOV.U32 R4, RZ, RZ, R7 ;  /* 0x000000ffff047224 */ /* 0x000fc800078e0007 */
[----:B------:R-:W-:-:S08]  /*83b0*/  IMAD.WIDE.U32.X R4, R21, UR5, R4, P1 ;  /* 0x0000000515047c25 */ /* 0x000fd000088e0404 */
.L_x_170:
[--C-:B------:R-:W-:Y:S01]  /*83c0*/  SHF.R.U64 R8, R4, UR7, R5.reuse ;  /* 0x0000000704087c19 */ /* 0x100fe20008001205 */
[----:B------:R-:W-:Y:S01]  /*83d0*/  ULDC.64 UR4, c[0x0][0x620] ;  /* 0x0001880000047ab9 */ /* 0x000fe20000000a00 */
[----:B------:R-:W-:Y:S01]  /*83e0*/  SHF.R.U32.HI R4, RZ, UR7, R5 ;  /* 0x00000007ff047c19 */ /* 0x000fe20008011605 */
[----:B------:R-:W2:Y:S01]  /*83f0*/  LDC R24, c[0x0][0x144] ;  /* 0x00005100ff187b82 */ /* 0x000ea20000000800 */
[----:B------:R-:W-:Y:S01]  /*8400*/  IADD3 R7, P1, RZ, -R8, RZ ;  /* 0x80000008ff077210 */ /* 0x000fe20007f3e0ff */
[----:B------:R-:W-:Y:S01]  /*8410*/  ULDC.64 UR8, c[0x0][0x640] ;  /* 0x0001900000087ab9 */ /* 0x000fe20000000a00 */
[----:B0-----:R-:W-:Y:S01]  /*8420*/  I2FP.F32.U32 R9, R15 ;  /* 0x0000000f00097245 */ /* 0x001fe20000201000 */
[----:B------:R-:W-:Y:S02]  /*8430*/  ULDC UR6, c[0x0][0x608] ;  /* 0x0001820000067ab9 */ /* 0x000fe40000000800 */
[----:B------:R-:W-:Y:S01]  /*8440*/  IMAD.X R4, RZ, RZ, ~R4, P1 ;  /* 0x000000ffff047224 */ /* 0x000fe200008e0e04 */
[----:B------:R-:W-:Y:S01]  /*8450*/  ISETP.NE.U32.AND P1, PT, RZ, UR8, PT ;  /* 0x00000008ff007c0c */ /* 0x000fe2000bf25070 */
[----:B------:R-:W0:Y:S02]  /*8460*/  LDC R21, c[0x0][0x148] ;  /* 0x00005200ff157b82 */ /* 0x000e240000000800 */
[----:B------:R-:W-:Y:S01]  /*8470*/  IMAD R6, R4, UR4, RZ ;  /* 0x0000000404067c24 */ /* 0x000fe2000f8e02ff */
[----:B------:R-:W-:Y:S01]  /*8480*/  ISETP.NE.AND.EX P1, PT, RZ, UR9, PT, P1 ;  /* 0x00000009ff007c0c */ /* 0x000fe2000bf25310 */
[----:B------:R-:W-:Y:S01]  /*8490*/  IMAD.WIDE.U32 R4, R7, UR4, R16 ;  /* 0x0000000407047c25 */ /* 0x000fe2000f8e0010 */
[----:B------:R-:W-:-:S03]  /*84a0*/  ULDC UR4, c[0x0][0x150] ;  /* 0x0000540000047ab9 */ /* 0x000fc60000000800 */
[----:B------:R-:W-:Y:S02]  /*84b0*/  IMAD R7, R7, UR5, R6 ;  /* 0x0000000507077c24 */ /* 0x000fe4000f8e0206 */
[----:B------:R-:W-:Y:S01]  /*84c0*/  FMUL R6, R9, UR4 ;  /* 0x0000000409067c20 */ /* 0x000fe20008400000 */
[----:B------:R-:W-:Y:S01]  /*84d0*/  ULDC UR4, c[0x0][0x618] ;  /* 0x0001860000047ab9 */ /* 0x000fe20000000800 */
[----:B------:R-:W-:Y:S01]  /*84e0*/  ULDC UR5, c[0x0][0x154] ;  /* 0x0000550000057ab9 */ /* 0x000fe20000000800 */
[----:B------:R-:W-:-:S03]  /*84f0*/  IMAD.IADD R5, R5, 0x1, R7 ;  /* 0x0000000105057824 */ /* 0x000fc600078e0207 */
[----:B------:R-:W3:Y:S02]  /*8500*/  F2I.U32.TRUNC.NTZ R6, R6 ;  /* 0x0000000600067305 */ /* 0x000ee4000020f000 */
[----:B------:R-:W-:Y:S02]  /*8510*/  SHF.R.U64 R9, R4, UR4, R5 ;  /* 0x0000000404097c19 */ /* 0x000fe40008001205 */
[----:B-1----:R-:W-:-:S05]  /*8520*/  I2FP.F32.U32 R4, R14 ;  /* 0x0000000e00047245 */ /* 0x002fca0000201000 */
[----:B------:R-:W-:Y:S01]  /*8530*/  FMUL R22, R4, UR5 ;  /* 0x0000000504167c20 */ /* 0x000fe20008400000 */
[----:B------:R-:W-:Y:S01]  /*8540*/  SHF.R.U32.HI R4, RZ, UR4, R5 ;  /* 0x00000004ff047c19 */ /* 0x000fe20008011605 */
[----:B------:R-:W-:-:S03]  /*8550*/  ULDC UR4, c[0x0][0x658] ;  /* 0x0001960000047ab9 */ /* 0x000fc60000000800 */
[--C-:B------:R-:W-:Y:S01]  /*8560*/  SHF.R.U64 R20, R9, UR6, R4.reuse ;  /* 0x0000000609147c19 */ /* 0x100fe20008001204 */
[----:B------:R-:W1:Y:S01]  /*8570*/  F2I.U32.TRUNC.NTZ R22, R22 ;  /* 0x0000001600167305 */ /* 0x000e62000020f000 */
[----:B------:R-:W-:Y:S01]  /*8580*/  SHF.R.U32.HI R5, RZ, UR6, R4 ;  /* 0x00000006ff057c19 */ /* 0x000fe20008011604 */
[----:B---3--:R-:W-:-:S03]  /*8590*/  IMAD.MOV R6, RZ, RZ, -R6 ;  /* 0x000000ffff067224 */ /* 0x008fc600078e0a06 */
[----:B------:R-:W-:Y:S01]  /*85a0*/  SHF.R.U64 R18, R20, UR4, R5 ;  /* 0x0000000414127c19 */ /* 0x000fe20008001205 */
[----:B--2---:R-:W-:Y:S01]  /*85b0*/  IMAD R15, R24, R6, R15 ;  /* 0x00000006180f7224 */ /* 0x004fe200078e020f */
[----:B------:R-:W-:-:S03]  /*85c0*/  SHF.R.U32.HI R23, RZ, UR4, R5 ;  /* 0x00000004ff177c19 */ /* 0x000fc60008011605 */
[----:B------:R-:W-:Y:S02]  /*85d0*/  IMAD.MOV.U32 R4, RZ, RZ, R18 ;  /* 0x000000ffff047224 */ /* 0x000fe400078e0012 */
[----:B------:R-:W-:Y:S01]  /*85e0*/  IMAD.MOV.U32 R5, RZ, RZ, R23 ;  /* 0x000000ffff057224 */ /* 0x000fe200078e0017 */
[----:B-1----:R-:W-:Y:S06]  /*85f0*/  @!P1 BRA `(.L_x_171) ;  /* 0x0000000000289947 */ /* 0x002fec0003800000 */
[----:B------:R-:W-:Y:S02]  /*8600*/  ULDC UR4, c[0x0][0x64c] ;  /* 0x0001930000047ab9 */ /* 0x000fe40000000800 */
[----:B------:R-:W-:-:S05]  /*8610*/  IADD3 R5, P1, R18, UR4, RZ ;  /* 0x0000000412057c10 */ /* 0x000fca000ff3e0ff */
[----:B------:R-:W-:-:S04]  /*8620*/  IMAD.X R23, RZ, RZ, R23, P1 ;  /* 0x000000ffff177224 */ /* 0x000fc800008e0617 */
[----:B------:R-:W-:-:S04]  /*8630*/  IMAD.WIDE.U32 R6, R23, UR8, RZ ;  /* 0x0000000817067c25 */ /* 0x000fc8000f8e00ff */
[----:B------:R-:W-:-:S04]  /*8640*/  IMAD.WIDE.U32 R6, P1, R5, UR9, R6 ;  /* 0x0000000905067c25 */ /* 0x000fc8000f820006 */
[----:B------:R-:W-:-:S04]  /*8650*/  IMAD.WIDE.U32 R4, R5, UR8, RZ ;  /* 0x0000000805047c25 */ /* 0x000fc8000f8e00ff */
[----:B------:R-:W-:Y:S01]  /*8660*/  IMAD.MOV.U32 R4, RZ, RZ, R7 ;  /* 0x000000ffff047224 */ /* 0x000fe200078e0007 */
[----:B------:R-:W-:Y:S01]  /*8670*/  IADD3 RZ, P3, R5, R6, RZ ;  /* 0x0000000605ff7210 */ /* 0x000fe20007f7e0ff */
[----:B------:R-:W-:-:S04]  /*8680*/  IMAD.X R5, RZ, RZ, RZ, P1 ;  /* 0x000000ffff057224 */ /* 0x000fc800008e06ff */
[----:B------:R-:W-:-:S08]  /*8690*/  IMAD.WIDE.U32.X R4, R23, UR9, R4, P3 ;  /* 0x0000000917047c25 */ /* 0x000fd000098e0404 */
.L_x_171:
[----:B------:R-:W-:Y:S01]  /*86a0*/  ISETP.NE.AND P1, PT, R2, 0x1, PT ;  /* 0x000000010200780c */ /* 0x000fe20003f25270 */
[----:B------:R-:W-:Y:S01]  /*86b0*/  ULDC UR4, c[0x0][0x648] ;  /* 0x0001920000047ab9 */ /* 0x000fe20000000800 */
[----:B------:R-:W-:Y:S01]  /*86c0*/  LOP3.LUT R20, R20, UR17, RZ, 0xc0, !PT ;  /* 0x0000001114147c12 */ /* 0x000fe2000f8ec0ff */
[----:B------:R-:W-:Y:S01]  /*86d0*/  IMAD.MOV R22, RZ, RZ, -R22 ;  /* 0x000000ffff167224 */ /* 0x000fe200078e0a16 */
[----:B------:R-:W-:Y:S01]  /*86e0*/  SHF.R.U64 R5, R4, UR4, R5 ;  /* 0x0000000404057c19 */ /* 0x000fe20008001205 */
[----:B------:R-:W-:Y:S01]  /*86f0*/  ULDC UR4, c[0x0][0x638] ;  /* 0x00018e0000047ab9 */ /* 0x000fe20000000800 */
[----:B------:R-:W-:Y:S01]  /*8700*/  LOP3.LUT R9, R9, UR16, RZ, 0xc0, !PT ;  /* 0x0000001009097c12 */ /* 0x000fe2000f8ec0ff */
[----:B------:R-:W-:Y:S01]  /*8710*/  ULDC UR5, c[0x0][0x610] ;  /* 0x0001840000057ab9 */ /* 0x000fe20000000800 */
[----:B------:R-:W-:Y:S02]  /*8720*/  IMAD.MOV.U32 R4, RZ, RZ, 0x1 ;  /* 0x00000001ff047424 */ /* 0x000fe400078e00ff */
[----:B------:R-:W-:-:S02]  /*8730*/  IMAD.MOV R7, RZ, RZ, -R5 ;  /* 0x000000ffff077224 */ /* 0x000fc400078e0a05 */
[----:B------:R-:W-:Y:S02]  /*8740*/  IMAD R20, R5, UR18, R20 ;  /* 0x0000001205147c24 */ /* 0x000fe4000f8e0214 */
[----:B0-----:R-:W-:Y:S02]  /*8750*/  @P1 IMAD R15, R21, R22, R14 ;  /* 0x00000016150f1224 */ /* 0x001fe400078e020e */
[----:B------:R-:W-:Y:S01]  /*8760*/  IMAD R18, R7, UR4, R18 ;  /* 0x0000000407127c24 */ /* 0x000fe2000f8e0212 */
[----:B------:R-:W-:Y:S01]  /*8770*/  ULDC UR4, c[0x0][0x600] ;  /* 0x0001800000047ab9 */ /* 0x000fe20000000800 */
[----:B------:R-:W-:Y:S02]  /*8780*/  IMAD R15, R20, UR5, R15 ;  /* 0x00000005140f7c24 */ /* 0x000fe4000f8e020f */
[----:B------:R-:W-:-:S05]  /*8790*/  IMAD R18, R18, UR4, R9 ;  /* 0x0000000412127c24 */ /* 0x000fca000f8e0209 */
[----:B------:R-:W-:Y:S02]  /*87a0*/  SEL R9, R18, R15, !P1 ;  /* 0x0000000f12097207 */ /* 0x000fe40004800000 */
[----:B------:R-:W-:-:S07]  /*87b0*/  SEL R7, R15, R18, !P1 ;  /* 0x000000120f077207 */ /* 0x000fce0004800000 */
.L_x_169:
[----:B------:R-:W-:Y:S05]  /*87c0*/  BSYNC B1 ;  /* 0x0000000000017941 */ /* 0x000fea0003800000 */
.L_x_168:
[----:B------:R-:W-:-:S13]  /*87d0*/  LOP3.LUT P1, RZ, R4, 0xff, RZ, 0xc0, !PT ;  /* 0x000000ff04ff7812 */ /* 0x000fda000782c0ff */
[----:B------:R-:W-:Y:S05]  /*87e0*/  @P1 BRA `(.L_x_172) ;  /* 0xfffffff4004c1947 */ /* 0x000fea000383ffff */
[----:B------:R-:W-:Y:S05]  /*87f0*/  BSYNC B0 ;  /* 0x0000000000007941 */ /* 0x000fea0003800000 */
.L_x_160:
[----:B------:R-:W-:-:S03]  /*8800*/  UMOV UR4, 0xffffffff ;  /* 0xffffffff00047882 */ /* 0x000fc60000000000 */
[----:B------:R-:W-:Y:S05]  /*8810*/  BRA.DIV UR4, `(.L_x_173) ;  /* 0x00000006043c7947 */ /* 0x000fea000b800000 */
[----:B------:R-:W-:-:S13]  /*8820*/  ELECT P6, URZ, PT ;  /* 0x00000000003f782f */ /* 0x000fda00038c0000 */
.L_x_188:
[----:B------:R-:W-:Y:S04]  /*8830*/  BSSY B0, `(.L_x_174) ;  /* 0x0000034000007945 */ /* 0x000fe80003800000 */
[----:B------:R-:W-:Y:S05]  /*8840*/  @!P6 BRA `(.L_x_175) ;  /* 0x0000000000c8e947 */ /* 0x000fea0003800000 */
[----:B------:R-:W-:-:S04]  /*8850*/  LOP3.LUT R19, R19, 0x2, RZ, 0xfc, !PT ;  /* 0x0000000213137812 */ /* 0x000fc800078efcff */
[----:B------:R-:W-:-:S13]  /*8860*/  ISETP.NE.AND P0, PT, R19, 0x3, PT ;  /* 0x000000031300780c */ /* 0x000fda0003f05270 */
[----:B------:R-:W-:Y:S05]  /*8870*/  @!P0 BRA `(.L_x_176) ;  /* 0x0000000000048947 */ /* 0x000fea0003800000 */
[----:B------:R-:W-:Y:S01]  /*8880*/  BPT.TRAP 0x1 ;  /* 0x000000040000795c */ /* 0x000fe20000300000 */
.L_x_176:
[----:B------:R-:W0:Y:S01]  /*8890*/  S2R R3, SR_CgaCtaId ;  /* 0x0000000000037919 */ /* 0x000e220000008800 */
[----:B------:R-:W-:-:S04]  /*88a0*/  MOV R2, 0x400 ;  /* 0x0000040000027802 */ /* 0x000fc80000000f00 */
[----:B0-----:R-:W-:Y:S02]  /*88b0*/  LEA R3, R3, R2, 0x18 ;  /* 0x0000000203037211 */ /* 0x001fe400078ec0ff */
[----:B------:R-:W-:-:S03]  /*88c0*/  SHF.L.U32 R2, R0, 0x1f, RZ ;  /* 0x0000001f00027819 */ /* 0x000fc600000006ff */
[----:B------:R-:W-:-:S04]  /*88d0*/  VIADD R3, R3, 0x28 ;  /* 0x0000002803037836 */ /* 0x000fc80000000000 */
[C---:B------:R-:W-:Y:S02]  /*88e0*/  IMAD R7, R12.reuse, 0x8, R3 ;  /* 0x000000080c077824 */ /* 0x040fe400078e0203 */
[----:B------:R-:W-:Y:S02]  /*88f0*/  VIADD R12, R12, 0x1 ;  /* 0x000000010c0c7836 */ /* 0x000fe40000000000 */
[----:B------:R-:W0:Y:S03]  /*8900*/  SYNCS.PHASECHK.TRANS64.TRYWAIT P0, [R7+URZ], R2 ;  /* 0x00000002070075a7 */ /* 0x000e26000800017f */
[----:B------:R-:W-:-:S04]  /*8910*/  ISETP.NE.AND P1, PT, R12, 0x5, PT ;  /* 0x000000050c00780c */ /* 0x000fc80003f25270 */
[----:B------:R-:W-:Y:S02]  /*8920*/  SEL R5, RZ, 0x1, P1 ;  /* 0x00000001ff057807 */ /* 0x000fe40000800000 */
[----:B------:R-:W-:Y:S02]  /*8930*/  SEL R12, R12, RZ, P1 ;  /* 0x000000ff0c0c7207 */ /* 0x000fe40000800000 */
[----:B------:R-:W-:-:S03]  /*8940*/  LOP3.LUT R5, R0, R5, RZ, 0x3c, !PT ;  /* 0x0000000500057212 */ /* 0x000fc600078e3cff */
[----:B------:R-:W-:Y:S01]  /*8950*/  IMAD R9, R12, 0x8, R3 ;  /* 0x000000080c097824 */ /* 0x000fe200078e0203 */
[----:B------:R-:W-:Y:S01]  /*8960*/  SHF.L.U32 R4, R5, 0x1f, RZ ;  /* 0x0000001f05047819 */ /* 0x000fe200000006ff */
[----:B0-----:R-:W-:Y:S06]  /*8970*/  @!P0 BRA `(.L_x_177) ;  /* 0x0000000400048947 */ /* 0x001fec0003800000 */
.L_x_189:
[----:B------:R-:W1:Y:S01]  /*8980*/  SYNCS.PHASECHK.TRANS64.TRYWAIT P0, [R9+URZ], R4 ;  /* 0x00000004090075a7 */ /* 0x000e62000800017f */
[----:B------:R-:W-:-:S05]  /*8990*/  VIADD R0, R12, 0x1 ;  /* 0x000000010c007836 */ /* 0x000fca0000000000 */
[----:B------:R-:W-:-:S04]  /*89a0*/  ISETP.NE.AND P1, PT, R0, 0x5, PT ;  /* 0x000000050000780c */ /* 0x000fc80003f25270 */
[----:B0-----:R-:W-:Y:S02]  /*89b0*/  SEL R2, RZ, 0x1, P1 ;  /* 0x00000001ff027807 */ /* 0x001fe40000800000 */
[----:B------:R-:W-:Y:S02]  /*89c0*/  SEL R0, R0, RZ, P1 ;  /* 0x000000ff00007207 */ /* 0x000fe40000800000 */
[----:B------:R-:W-:-:S03]  /*89d0*/  LOP3.LUT R7, R5, R2, RZ, 0x3c, !PT ;  /* 0x0000000205077212 */ /* 0x000fc600078e3cff */
[----:B------:R-:W-:Y:S01]  /*89e0*/  IMAD R6, R0, 0x8, R3 ;  /* 0x0000000800067824 */ /* 0x000fe200078e0203 */
[----:B------:R-:W-:Y:S01]  /*89f0*/  SHF.L.U32 R5, R7, 0x1f, RZ ;  /* 0x0000001f07057819 */ /* 0x000fe200000006ff */
[----:B-1----:R-:W-:Y:S06]  /*8a00*/  @!P0 BRA `(.L_x_178) ;  /* 0x0000000000f48947 */ /* 0x002fec0003800000 */
.L_x_190:
[----:B------:R-:W1:Y:S01]  /*8a10*/  SYNCS.PHASECHK.TRANS64.TRYWAIT P0, [R6+URZ], R5 ;  /* 0x00000005060075a7 */ /* 0x000e62000800017f */
[----:B------:R-:W-:-:S05]  /*8a20*/  VIADD R0, R0, 0x1 ;  /* 0x0000000100007836 */ /* 0x000fca0000000000 */
[----:B------:R-:W-:-:S04]  /*8a30*/  ISETP.NE.AND P1, PT, R0, 0x5, PT ;  /* 0x000000050000780c */ /* 0x000fc80003f25270 */
[----:B------:R-:W-:Y:S02]  /*8a40*/  SEL R2, RZ, 0x1, P1 ;  /* 0x00000001ff027807 */ /* 0x000fe40000800000 */
[----:B------:R-:W-:Y:S02]  /*8a50*/  SEL R0, R0, RZ, P1 ;  /* 0x000000ff00007207 */ /* 0x000fe40000800000 */
[----:B------:R-:W-:-:S03]  /*8a60*/  LOP3.LUT R7, R7, R2, RZ, 0x3c, !PT ;  /* 0x0000000207077212 */ /* 0x000fc600078e3cff */
[----:B0-----:R-:W-:Y:S01]  /*8a70*/  IMAD R9, R0, 0x8, R3 ;  /* 0x0000000800097824 */ /* 0x001fe200078e0203 */
[----:B------:R-:W-:Y:S01]  /*8a80*/  SHF.L.U32 R4, R7, 0x1f, RZ ;  /* 0x0000001f07047819 */ /* 0x000fe200000006ff */
[----:B-1----:R-:W-:Y:S06]  /*8a90*/  @!P0 BRA `(.L_x_179) ;  /* 0x0000000000e48947 */ /* 0x002fec0003800000 */
.L_x_191:
[----:B------:R-:W1:Y:S01]  /*8aa0*/  SYNCS.PHASECHK.TRANS64.TRYWAIT P0, [R9+URZ], R4 ;  /* 0x00000004090075a7 */ /* 0x000e62000800017f */
[----:B------:R-:W-:-:S05]  /*8ab0*/  VIADD R0, R0, 0x1 ;  /* 0x0000000100007836 */ /* 0x000fca0000000000 */
[----:B------:R-:W-:-:S04]  /*8ac0*/  ISETP.NE.AND P1, PT, R0, 0x5, PT ;  /* 0x000000050000780c */ /* 0x000fc80003f25270 */
[----:B------:R-:W-:Y:S02]  /*8ad0*/  SEL R2, RZ, 0x1, P1 ;  /* 0x00000001ff027807 */ /* 0x000fe40000800000 */
[----:B------:R-:W-:Y:S02]  /*8ae0*/  SEL R0, R0, RZ, P1 ;  /* 0x000000ff00007207 */ /* 0x000fe40000800000 */
[----:B------:R-:W-:Y:S01]  /*8af0*/  LOP3.LUT R2, R7, R2, RZ, 0x3c, !PT ;  /* 0x0000000207027212 */ /* 0x000fe200078e3cff */
[----:B-1----:R-:W-:Y:S06]  /*8b00*/  @!P0 BRA `(.L_x_180) ;  /* 0x0000000000dc8947 */ /* 0x002fec0003800000 */
.L_x_192:
[----:B------:R-:W-:Y:S01]  /*8b10*/  IMAD R3, R0, 0x8, R3 ;  /* 0x0000000800037824 */ /* 0x000fe200078e0203 */
[----:B------:R-:W-:-:S07]  /*8b20*/  SHF.L.U32 R0, R2, 0x1f, RZ ;  /* 0x0000001f02007819 */ /* 0x000fce00000006ff */
.L_x_181:
[----:B--2---:R2:W3:Y:S02]  /*8b30*/  SYNCS.PHASECHK.TRANS64.TRYWAIT P0, [R3+URZ], R0 ;  /* 0x00000000030075a7 */ /* 0x0044e4000800017f */
[----:B---3--:R-:W-:Y:S05]  /*8b40*/  @!P0 NANOSLEEP.SYNCS 0x989680 ;  /* 0x009896800000895d */ /* 0x008fea0003900000 */
[----:B------:R-:W3:Y:S02]  /*8b50*/  @!P0 SYNCS.PHASECHK.TRANS64 P0, [R3+URZ], R0 ;  /* 0x00000000030085a7 */ /* 0x000ee4000800007f */
[----:B---3--:R-:W-:Y:S05]  /*8b60*/  @!P0 BRA `(.L_x_181) ;  /* 0xfffffffc00f08947 */ /* 0x008fea000383ffff */
.L_x_175:
[----:B------:R-:W-:Y:S05]  /*8b70*/  BSYNC B0 ;  /* 0x0000000000007941 */ /* 0x000fea0003800000 */
.L_x_174:
[----:B------:R-:W-:Y:S05]  /*8b80*/  EXIT ;  /* 0x000000000000794d */ /* 0x000fea0003800000 */
.L_x_17:
[----:B---3--:R3:W4:Y:S02]  /*8b90*/  SYNCS.PHASECHK.TRANS64.TRYWAIT P1, [R3+URZ], R0 ;  /* 0x00000000030075a7 */ /* 0x008724000802017f */
[----:B----4-:R-:W-:Y:S05]  /*8ba0*/  @!P1 NANOSLEEP.SYNCS 0x989680 ;  /* 0x009896800000995d */ /* 0x010fea0003900000 */
[----:B------:R-:W4:Y:S02]  /*8bb0*/  @!P1 SYNCS.PHASECHK.TRANS64 P1, [R3+URZ], R0 ;  /* 0x00000000030095a7 */ /* 0x000f24000802007f */
[----:B----4-:R-:W-:Y:S05]  /*8bc0*/  @!P1 BRA `(.L_x_17) ;  /* 0xfffffffc00f09947 */ /* 0x010fea000383ffff */
[----:B------:R-:W-:Y:S05]  /*8bd0*/  BRA `(.L_x_16) ;  /* 0xffffff8400987947 */ /* 0x000fea000383ffff */
.L_x_22:
[----:B-1----:R-:W-:-:S04]  /*8be0*/  IMAD.U32 R4, RZ, RZ, UR8 ;  /* 0x00000008ff047e24 */ /* 0x002fc8000f8e00ff */
[----:B------:R1:W2:Y:S03]  /*8bf0*/  SYNCS.PHASECHK.TRANS64.TRYWAIT P1, [R4+URZ], R3 ;  /* 0x00000003040075a7 */ /* 0x0002a6000802017f */
[----:B--2---:R-:W-:Y:S05]  /*8c00*/  @!P1 NANOSLEEP.SYNCS 0x989680 ;  /* 0x009896800000995d */ /* 0x004fea0003900000 */
[----:B------:R-:W2:Y:S02]  /*8c10*/  @!P1 SYNCS.PHASECHK.TRANS64 P1, [R4+URZ], R3 ;  /* 0x00000003040095a7 */ /* 0x000ea4000802007f */
[----:B--2---:R-:W-:Y:S05]  /*8c20*/  @!P1 BRA `(.L_x_22) ;  /* 0xfffffffc00ec9947 */ /* 0x004fea000383ffff */
[----:B------:R-:W-:Y:S05]  /*8c30*/  BRA `(.L_x_21) ;  /* 0xffffff8800d87947 */ /* 0x000fea000383ffff */
.L_x_161:
[----:B------:R-:W-:Y:S01]  /*8c40*/  BSSY B1, `(.L_x_182) ;  /* 0x0000006000017945 */ /* 0x000fe20003800000 */
[----:B------:R-:W-:-:S07]  /*8c50*/  IMAD.MOV.U32 R15, RZ, RZ, -0x1 ;  /* 0xffffffffff0f7424 */ /* 0x000fce00078e00ff */
[----:B------:R-:W-:Y:S05]  /*8c60*/  WARPSYNC.COLLECTIVE R15, `(.L_x_183) ;  /* 0x000000000f0c7348 */ /* 0x000fea0003c00000 */
[----:B------:R-:W-:Y:S02]  /*8c70*/  ELECT P6, UR62, PT ;  /* 0x00000000003e782f */ /* 0x000fe400038c0000 */
[----:B------:R-:W-:Y:S01]  /*8c80*/  MOV R14, UR62 ;  /* 0x0000003e000e7c02 */ /* 0x000fe20008000f00 */
[----:B------:R-:W-:Y:S10]  /*8c90*/  ENDCOLLECTIVE ;  /* 0x000000000000791b */ /* 0x000ff40003800000 */
.L_x_183:
[----:B------:R-:W-:Y:S05]  /*8ca0*/  BSYNC B1 ;  /* 0x0000000000017941 */ /* 0x000fea0003800000 */
.L_x_182:
[----:B------:R-:W-:Y:S05]  /*8cb0*/  BRA `(.L_x_184) ;  /* 0xfffffff000247947 */ /* 0x000fea000383ffff */
.L_x_164:
[----:B0-----:R0:W1:Y:S02]  /*8cc0*/  SYNCS.PHASECHK.TRANS64.TRYWAIT P1, [R14+URZ+0x28], R7 ;  /* 0x000028070e0075a7 */ /* 0x001064000802017f */
[----:B-1----:R-:W-:Y:S05]  /*8cd0*/  @!P1 NANOSLEEP.SYNCS 0x989680 ;  /* 0x009896800000995d */ /* 0x002fea0003900000 */
[----:B------:R-:W1:Y:S02]  /*8ce0*/  @!P1 SYNCS.PHASECHK.TRANS64 P1, [R14+URZ+0x28], R7 ;  /* 0x000028070e0095a7 */ /* 0x000e64000802007f */
[----:B-1----:R-:W-:Y:S05]  /*8cf0*/  @!P1 BRA `(.L_x_164) ;  /* 0xfffffffc00f09947 */ /* 0x002fea000383ffff */
[----:B------:R-:W-:Y:S05]  /*8d00*/  BRA `(.L_x_185) ;  /* 0xfffffff000587947 */ /* 0x000fea000383ffff */
.L_x_173:
[----:B------:R-:W-:Y:S01]  /*8d10*/  BSSY B0, `(.L_x_186) ;  /* 0x0000006000007945 */ /* 0x000fe20003800000 */
[----:B------:R-:W-:-:S07]  /*8d20*/  IMAD.MOV.U32 R15, RZ, RZ, -0x1 ;  /* 0xffffffffff0f7424 */ /* 0x000fce00078e00ff */
[----:B------:R-:W-:Y:S05]  /*8d30*/  WARPSYNC.COLLECTIVE R15, `(.L_x_187) ;  /* 0x000000000f0c7348 */ /* 0x000fea0003c00000 */
[----:B------:R-:W-:Y:S02]  /*8d40*/  ELECT P6, UR62, PT ;  /* 0x00000000003e782f */ /* 0x000fe400038c0000 */
[----:B------:R-:W-:Y:S01]  /*8d50*/  MOV R14, UR62 ;  /* 0x0000003e000e7c02 */ /* 0x000fe20008000f00 */
[----:B------:R-:W-:Y:S10]  /*8d60*/  ENDCOLLECTIVE ;  /* 0x000000000000791b */ /* 0x000ff40003800000 */
.L_x_187:
[----:B------:R-:W-:Y:S05]  /*8d70*/  BSYNC B0 ;  /* 0x0000000000007941 */ /* 0x000fea0003800000 */
.L_x_186:
[----:B------:R-:W-:Y:S05]  /*8d80*/  BRA `(.L_x_188) ;  /* 0xfffffff800a87947 */ /* 0x000fea000383ffff */
.L_x_177:
[----:B0-----:R0:W1:Y:S02]  /*8d90*/  SYNCS.PHASECHK.TRANS64.TRYWAIT P0, [R7+URZ], R2 ;  /* 0x00000002070075a7 */ /* 0x001064000800017f */
[----:B-1----:R-:W-:Y:S05]  /*8da0*/  @!P0 NANOSLEEP.SYNCS 0x989680 ;  /* 0x009896800000895d */ /* 0x002fea0003900000 */
[----:B------:R-:W1:Y:S02]  /*8db0*/  @!P0 SYNCS.PHASECHK.TRANS64 P0, [R7+URZ], R2 ;  /* 0x00000002070085a7 */ /* 0x000e64000800007f */
[----:B-1----:R-:W-:Y:S05]  /*8dc0*/  @!P0 BRA `(.L_x_177) ;  /* 0xfffffffc00f08947 */ /* 0x002fea000383ffff */
[----:B------:R-:W-:Y:S05]  /*8dd0*/  BRA `(.L_x_189) ;  /* 0xfffffff800e87947 */ /* 0x000fea000383ffff */
.L_x_178:
[----:B0-----:R0:W1:Y:S02]  /*8de0*/  SYNCS.PHASECHK.TRANS64.TRYWAIT P0, [R9+URZ], R4 ;  /* 0x00000004090075a7 */ /* 0x001064000800017f */
[----:B-1----:R-:W-:Y:S05]  /*8df0*/  @!P0 NANOSLEEP.SYNCS 0x989680 ;  /* 0x009896800000895d */ /* 0x002fea0003900000 */
[----:B------:R-:W1:Y:S02]  /*8e00*/  @!P0 SYNCS.PHASECHK.TRANS64 P0, [R9+URZ], R4 ;  /* 0x00000004090085a7 */ /* 0x000e64000800007f */
[----:B-1----:R-:W-:Y:S05]  /*8e10*/  @!P0 BRA `(.L_x_178) ;  /* 0xfffffffc00f08947 */ /* 0x002fea000383ffff */
[----:B------:R-:W-:Y:S05]  /*8e20*/  BRA `(.L_x_190) ;  /* 0xfffffff800f87947 */ /* 0x000fea000383ffff */
.L_x_179:
[----:B0-----:R0:W1:Y:S02]  /*8e30*/  SYNCS.PHASECHK.TRANS64.TRYWAIT P0, [R6+URZ], R5 ;  /* 0x00000005060075a7 */ /* 0x001064000800017f */
[----:B-1----:R-:W-:Y:S05]  /*8e40*/  @!P0 NANOSLEEP.SYNCS 0x989680 ;  /* 0x009896800000895d */ /* 0x002fea0003900000 */
[----:B------:R-:W1:Y:S02]  /*8e50*/  @!P0 SYNCS.PHASECHK.TRANS64 P0, [R6+URZ], R5 ;  /* 0x00000005060085a7 */ /* 0x000e64000800007f */
[----:B-1----:R-:W-:Y:S05]  /*8e60*/  @!P0 BRA `(.L_x_179) ;  /* 0xfffffffc00f08947 */ /* 0x002fea000383ffff */
[----:B------:R-:W-:Y:S05]  /*8e70*/  BRA `(.L_x_191) ;  /* 0xfffffffc00087947 */ /* 0x000fea000383ffff */
.L_x_180:
[----:B-1----:R1:W2:Y:S02]  /*8e80*/  SYNCS.PHASECHK.TRANS64.TRYWAIT P0, [R9+URZ], R4 ;  /* 0x00000004090075a7 */ /* 0x0022a4000800017f */
[----:B--2---:R-:W-:Y:S05]  /*8e90*/  @!P0 NANOSLEEP.SYNCS 0x989680 ;  /* 0x009896800000895d */ /* 0x004fea0003900000 */
[----:B------:R-:W2:Y:S02]  /*8ea0*/  @!P0 SYNCS.PHASECHK.TRANS64 P0, [R9+URZ], R4 ;  /* 0x00000004090085a7 */ /* 0x000ea4000800007f */
[----:B--2---:R-:W-:Y:S05]  /*8eb0*/  @!P0 BRA `(.L_x_180) ;  /* 0xfffffffc00f08947 */ /* 0x004fea000383ffff */
[----:B------:R-:W-:Y:S05]  /*8ec0*/  BRA `(.L_x_192) ;  /* 0xfffffffc00107947 */ /* 0x000fea000383ffff */
.L_x_193:
[----:B------:R-:W-:-:S00]  /*8ed0*/  BRA `(.L_x_193) ;  /* 0xfffffffc00fc7947 */ /* 0x000fc0000383ffff */
[----:B------:R-:W-:-:S00]  /*8ee0*/  NOP ;  /* 0x0000000000007918 */ /* 0x000fc00000000000 */
        /* <DEDUP_REMOVED lines=9> */
.L_x_194:


//--------------------- .nv.global.init           --------------------------
	.section	.nv.global.init,"aw",@progbits
.nv.global.init:
	.type		$str$22,@object
	.size		$str$22,($str$23 - $str$22)
$str$22:
        /*0000*/ 	.byte	0x6b, 0x5f, 0x74, 0x69, 0x6c, 0x65, 0x5f, 0x63, 0x6f, 0x75, 0x6e, 0x74, 0x20, 0x3e, 0x3d, 0x20
        /*0010*/ 	.byte	0x31, 0x00
	.type		$str$23,@object
	.size		$str$23,(__unnamed_1 - $str$23)
$str$23:
        /*0012*/ 	.byte	0x2f, 0x74, 0x6d, 0x70, 0x2f, 0x63, 0x75, 0x74, 0x6c, 0x61, 0x73, 0x73, 0x5f, 0x73, 0x77, 0x65
        /*0022*/ 	.byte	0x65, 0x70, 0x5f, 0x73, 0x72, 0x63, 0x2f, 0x69, 0x6e, 0x63, 0x6c, 0x75, 0x64, 0x65, 0x2f, 0x63
        /*0032*/ 	.byte	0x75, 0x74, 0x6c, 0x61, 0x73, 0x73, 0x2f, 0x67, 0x65, 0x6d, 0x6d, 0x2f, 0x63, 0x6f, 0x6c, 0x6c
        /*0042*/ 	.byte	0x65, 0x63, 0x74, 0x69, 0x76, 0x65, 0x2f, 0x73, 0x6d, 0x39, 0x30, 0x5f, 0x6d, 0x6d, 0x61, 0x5f
        /*0052*/ 	.byte	0x74, 0x6d, 0x61, 0x5f, 0x67, 0x6d, 0x6d, 0x61, 0x5f, 0x73, 0x73, 0x5f, 0x77, 0x61, 0x72, 0x70
        /*0062*/ 	.byte	0x73, 0x70, 0x65, 0x63, 0x69, 0x61, 0x6c, 0x69, 0x7a, 0x65, 0x64, 0x2e, 0x68, 0x70, 0x70, 0x00
	.type		__unnamed_1,@object
	.size		__unnamed_1,(.L_0 - __unnamed_1)
__unnamed_1:
        /*0072*/ 	.byte	0x76, 0x6f, 0x69, 0x64, 0x20, 0x63, 0x75, 0x74, 0x6c, 0x61, 0x73, 0x73, 0x3a, 0x3a, 0x67, 0x65
        /* <DEDUP_REMOVED lines=179> */
        /*0bb2*/ 	.byte	0x64, 0x65, 0x6e, 0x74, 0x69, 0x74, 0x79, 0x5d, 0x00
.L_0:


//--------------------- .nv.shared._ZN7cutlass13device_kernelINS_4gemm6kernel13GemmUniversalIN4cute5tupleIJiiiiEEENS1_10collective13CollectiveMmaINS1_34MainloopSm90TmaGmmaWarpSpecializedILi5ENS5_IJNS4_1CILi1EEESB_SB_EEENS1_35KernelTmaWarpSpecializedCooperativeEEENS5_IJNSA_ILi256EEENSA_ILi64EEESG_EEENS_6half_tENS5_IJlSB_lEEESI_SJ_NS4_8TiledMMAINS4_8MMA_AtomIJNS4_4SM904GMMA25MMA_64x64x16_F32F16F16_SSILNSN_5MajorE0ELSP_0ELNSN_7ScaleInE1ELSQ_1EEEEEENS4_6LayoutINS5_IJNSA_ILi2EEESB_SB_EEENS5_IJSB_NSA_ILi0EEESW_EEEEENS5_IJNS4_10UnderscoreESZ_SZ_EEEEENS4_13SM90_TMA_LOADENS4_14ComposedLayoutINS4_7SwizzleILi3ELi4ELi3EEENS4_18smem_ptr_flag_bitsILi16EEENST_INS5_IJNSA_ILi8EEESG_EEENS5_IJSG_SB_EEEEEEEvNS4_8identityES12_S1C_vS1D_EENS_8epilogue10collective6detail29Sm90TmaWarpSpecializedAdapterINS1G_15DefaultEpilogueISI_SJ_SJ_NS1F_6thread17LinearCombinationISI_Li1EffLNS1K_9ScaleType4KindE0ELNS_15FloatRoundStyleE2ESI_EENS1_15EpilogueDefaultEEEEEvvEEEEvNT_6ParamsE --------------------------
	.section	.nv.shared._ZN7cutlass13device_kernelINS_4gemm6kernel13GemmUniversalIN4cute5tupleIJiiiiEEENS1_10collective13CollectiveMmaINS1_34MainloopSm90TmaGmmaWarpSpecializedILi5ENS5_IJNS4_1CILi1EEESB_SB_EEENS1_35KernelTmaWarpSpecializedCooperativeEEENS5_IJNSA_ILi256EEENSA_ILi64EEESG_EEENS_6half_tENS5_IJlSB_lEEESI_SJ_NS4_8TiledMMAINS4_8MMA_AtomIJNS4_4SM904GMMA25MMA_64x64x16_F32F16F16_SSILNSN_5MajorE0ELSP_0ELNSN_7ScaleInE1ELSQ_1EEEEEENS4_6LayoutINS5_IJNSA_ILi2EEESB_SB_EEENS5_IJSB_NSA_ILi0EEESW_EEEEENS5_IJNS4_10UnderscoreESZ_SZ_EEEEENS4_13SM90_TMA_LOADENS4_14ComposedLayoutINS4_7SwizzleILi3ELi4ELi3EEENS4_18smem_ptr_flag_bitsILi16EEENST_INS5_IJNSA_ILi8EEESG_EEENS5_IJSG_SB_EEEEEEEvNS4_8identityES12_S1C_vS1D_EENS_8epilogue10collective6detail29Sm90TmaWarpSpecializedAdapterINS1G_15DefaultEpilogueISI_SJ_SJ_NS1F_6thread17LinearCombinationISI_Li1EffLNS1K_9ScaleType4KindE0ELNS_15FloatRoundStyleE2ESI_EENS1_15EpilogueDefaultEEEEEvvEEEEvNT_6ParamsE,"aw",@nobits
	.sectionflags	@""
	.align	16
	.zero		1024


//--------------------- .nv.shared.reserved.0     --------------------------
	.section	.nv.shared.reserved.0,"aw",@nobits
	.weak		__nv_reservedSMEM_offset_0_alias
	.size		__nv_reservedSMEM_offset_0_alias, 0, 0
	.other		__nv_reservedSMEM_offset_0_alias,@"STO_CUDA_RESERVED_SHARED STV_DEFAULT"
__nv_reservedSMEM_offset_0_alias:
	.zero		0


//--------------------- .nv.global                --------------------------
	.section	.nv.global,"aw",@nobits
.nv.global:
	.type		_ZN39_INTERNAL_33907c40_4_k_cu_d4cf0aa0_30724cute1_E,@object
	.size		_ZN39_INTERNAL_33907c40_4_k_cu_d4cf0aa0_30724cute1_E,(_ZN39_INTERNAL_33907c40_4_k_cu_d4cf0aa0_30724cuda3std3__45__cpo6cbeginE - _ZN39_INTERNAL_33907c40_4_k_cu_d4cf0aa0_30724cute1_E)
_ZN39_INTERNAL_33907c40_4_k_cu_d4cf0aa0_30724cute1_E:
	.zero		1
	.type		_ZN39_INTERNAL_33907c40_4_k_cu_d4cf0aa0_30724cuda3std3__45__cpo6cbeginE,@object
	.size		_ZN39_INTERNAL_33907c40_4_k_cu_d4cf0aa0_30724cuda3std3__45__cpo6cbeginE,(_ZN39_INTERNAL_33907c40_4_k_cu_d4cf0aa0_30724cuda3std3__48in_placeE - _ZN39_INTERNAL_33907c40_4_k_cu_d4cf0aa0_30724cuda3std3__45__cpo6cbeginE)
_ZN39_INTERNAL_33907c40_4_k_cu_d4cf0aa0_30724cuda3std3__45__cpo6cbeginE:
	.zero		1
	.type		_ZN39_INTERNAL_33907c40_4_k_cu_d4cf0aa0_30724cuda3std3__48in_placeE,@object
	.size		_ZN39_INTERNAL_33907c40_4_k_cu_d4cf0aa0_30724cuda3std3__48in_placeE,(_ZN39_INTERNAL_33907c40_4_k_cu_d4cf0aa0_30724cuda3std6ranges3__45__cpo9iter_moveE - _ZN39_INTERNAL_33907c40_4_k_cu_d4cf0aa0_30724cuda3std3__48in_placeE)
_ZN39_INTERNAL_33907c40_4_k_cu_d4cf0aa0_30724cuda3std3__48in_placeE:
	.zero		1
	.type		_ZN39_INTERNAL_33907c40_4_k_cu_d4cf0aa0_30724cuda3std6ranges3__45__cpo9iter_moveE,@object
	.size		_ZN39_INTERNAL_33907c40_4_k_cu_d4cf0aa0_30724cuda3std6ranges3__45__cpo9iter_moveE,(_ZN39_INTERNAL_33907c40_4_k_cu_d4cf0aa0_30724cuda3std3__45__cpo5beginE - _ZN39_INTERNAL_33907c40_4_k_cu_d4cf0aa0_30724cuda3std6ranges3__45__cpo9iter_moveE)
_ZN39_INTERNAL_33907c40_4_k_cu_d4cf0aa0_30724cuda3std6ranges3__45__cpo9iter_moveE:
	.zero		1
	.type		_ZN39_INTERNAL_33907c40_4_k_cu_d4cf0aa0_30724cuda3std3__45__cpo5beginE,@object
	.size		_ZN39_INTERNAL_33907c40_4_k_cu_d4cf0aa0_30724cuda3std3__45__cpo5beginE,(_ZN39_INTERNAL_33907c40_4_k_cu_d4cf0aa0_30724cuda3std3__441_GLOBAL__N__33907c40_4_k_cu_d4cf0aa0_30726ignoreE - _ZN39_INTERNAL_33907c40_4_k_cu_d4cf0aa0_30724cuda3std3__45__cpo5beginE)
_ZN39_INTERNAL_33907c40_4_k_cu_d4cf0aa0_30724cuda3std3__45__cpo5beginE:
	.zero		1
	.type		_ZN39_INTERNAL_33907c40_4_k_cu_d4cf0aa0_30724cuda3std3__441_GLOBAL__N__33907c40_4_k_cu_d4cf0aa0_30726ignoreE,@object
	.size		_ZN39_INTERNAL_33907c40_4_k_cu_d4cf0aa0_30724cuda3std3__441_GLOBAL__N__33907c40_4_k_cu_d4cf0aa0_30726ignoreE,(_ZN39_INTERNAL_33907c40_4_k_cu_d4cf0aa0_30724cute7productE - _ZN39_INTERNAL_33907c40_4_k_cu_d4cf0aa0_30724cuda3std3__441_GLOBAL__N__33907c40_4_k_cu_d4cf0aa0_30726ignoreE)
_ZN39_INTERNAL_33907c40_4_k_cu_d4cf0aa0_30724cuda3std3__441_GLOBAL__N__33907c40_4_k_cu_d4cf0aa0_30726ignoreE:
	.zero		1
	.type		_ZN39_INTERNAL_33907c40_4_k_cu_d4cf0aa0_30724cute7productE,@object
	.size		_ZN39_INTERNAL_33907c40_4_k_cu_d4cf0aa0_30724cute7productE,(_ZN39_INTERNAL_33907c40_4_k_cu_d4cf0aa0_30724cuda3std3__45__cpo3endE - _ZN39_INTERNAL_33907c40_4_k_cu_d4cf0aa0_30724cute7productE)
_ZN39_INTERNAL_33907c40_4_k_cu_d4cf0aa0_30724cute7productE:
	.zero		1
	.type		_ZN39_INTERNAL_33907c40_4_k_cu_d4cf0aa0_30724cuda3std3__45__cpo3endE,@object
	.size		_ZN39_INTERNAL_33907c40_4_k_cu_d4cf0aa0_30724cuda3std3__45__cpo3endE,(_ZN39_INTERNAL_33907c40_4_k_cu_d4cf0aa0_30724cuda3std3__419piecewise_constructE - _ZN39_INTERNAL_33907c40_4_k_cu_d4cf0aa0_30724cuda3std3__45__cpo3endE)
_ZN39_INTERNAL_33907c40_4_k_cu_d4cf0aa0_30724cuda3std3__45__cpo3endE:
	.zero		1
	.type		_ZN39_INTERNAL_33907c40_4_k_cu_d4cf0aa0_30724cuda3std3__419piecewise_constructE,@object
	.size		_ZN39_INTERNAL_33907c40_4_k_cu_d4cf0aa0_30724cuda3std3__419piecewise_constructE,(_ZN39_INTERNAL_33907c40_4_k_cu_d4cf0aa0_30724cuda3std3__45__cpo4cendE - _ZN39_INTERNAL_33907c40_4_k_cu_d4cf0aa0_30724cuda3std3__419piecewise_constructE)
_ZN39_INTERNAL_33907c40_4_k_cu_d4cf0aa0_30724cuda3std3__419piecewise_constructE:
	.zero		1
	.type		_ZN39_INTERNAL_33907c40_4_k_cu_d4cf0aa0_30724cuda3std3__45__cpo4cendE,@object
	.size		_ZN39_INTERNAL_33907c40_4_k_cu_d4cf0aa0_30724cuda3std3__45__cpo4cendE,(_ZN39_INTERNAL_33907c40_4_k_cu_d4cf0aa0_30724cuda3std6ranges3__45__cpo4swapE - _ZN39_INTERNAL_33907c40_4_k_cu_d4cf0aa0_30724cuda3std3__45__cpo4cendE)
_ZN39_INTERNAL_33907c40_4_k_cu_d4cf0aa0_30724cuda3std3__45__cpo4cendE:
	.zero		1
	.type		_ZN39_INTERNAL_33907c40_4_k_cu_d4cf0aa0_30724cuda3std6ranges3__45__cpo4swapE,@object
	.size		_ZN39_INTERNAL_33907c40_4_k_cu_d4cf0aa0_30724cuda3std6ranges3__45__cpo4swapE,(.L_8 - _ZN39_INTERNAL_33907c40_4_k_cu_d4cf0aa0_30724cuda3std6ranges3__45__cpo4swapE)
_ZN39_INTERNAL_33907c40_4_k_cu_d4cf0aa0_30724cuda3std6ranges3__45__cpo4swapE:
	.zero		1
.L_8:


//--------------------- .nv.constant0._ZN7cutlass13device_kernelINS_4gemm6kernel13GemmUniversalIN4cute5tupleIJiiiiEEENS1_10collective13CollectiveMmaINS1_34MainloopSm90TmaGmmaWarpSpecializedILi5ENS5_IJNS4_1CILi1EEESB_SB_EEENS1_35KernelTmaWarpSpecializedCooperativeEEENS5_IJNSA_ILi256EEENSA_ILi64EEESG_EEENS_6half_tENS5_IJlSB_lEEESI_SJ_NS4_8TiledMMAINS4_8MMA_AtomIJNS4_4SM904GMMA25MMA_64x64x16_F32F16F16_SSILNSN_5MajorE0ELSP_0ELNSN_7ScaleInE1ELSQ_1EEEEEENS4_6LayoutINS5_IJNSA_ILi2EEESB_SB_EEENS5_IJSB_NSA_ILi0EEESW_EEEEENS5_IJNS4_10UnderscoreESZ_SZ_EEEEENS4_13SM90_TMA_LOADENS4_14ComposedLayoutINS4_7SwizzleILi3ELi4ELi3EEENS4_18smem_ptr_flag_bitsILi16EEENST_INS5_IJNSA_ILi8EEESG_EEENS5_IJSG_SB_EEEEEEEvNS4_8identityES12_S1C_vS1D_EENS_8epilogue10collective6detail29Sm90TmaWarpSpecializedAdapterINS1G_15DefaultEpilogueISI_SJ_SJ_NS1F_6thread17LinearCombinationISI_Li1EffLNS1K_9ScaleType4KindE0ELNS_15FloatRoundStyleE2ESI_EENS1_15EpilogueDefaultEEEEEvvEEEEvNT_6ParamsE --------------------------
	.section	.nv.constant0._ZN7cutlass13device_kernelINS_4gemm6kernel13GemmUniversalIN4cute5tupleIJiiiiEEENS1_10collective13CollectiveMmaINS1_34MainloopSm90TmaGmmaWarpSpecializedILi5ENS5_IJNS4_1CILi1EEESB_SB_EEENS1_35KernelTmaWarpSpecializedCooperativeEEENS5_IJNSA_ILi256EEENSA_ILi64EEESG_EEENS_6half_tENS5_IJlSB_lEEESI_SJ_NS4_8TiledMMAINS4_8MMA_AtomIJNS4_4SM904GMMA25MMA_64x64x16_F32F16F16_SSILNSN_5MajorE0ELSP_0ELNSN_7ScaleInE1ELSQ_1EEEEEENS4_6LayoutINS5_IJNSA_ILi2EEESB_SB_EEENS5_IJSB_NSA_ILi0EEESW_EEEEENS5_IJNS4_10UnderscoreESZ_SZ_EEEEENS4_13SM90_TMA_LOADENS4_14ComposedLayoutINS4_7SwizzleILi3ELi4ELi3EEENS4_18smem_ptr_flag_bitsILi16EEENST_INS5_IJNSA_ILi8EEESG_EEENS5_IJSG_SB_EEEEEEEvNS4_8identityES12_S1C_vS1D_EENS_8epilogue10collective6detail29Sm90TmaWarpSpecializedAdapterINS1G_15DefaultEpilogueISI_SJ_SJ_NS1F_6thread17LinearCombinationISI_Li1EffLNS1K_9ScaleType4KindE0ELNS_15FloatRoundStyleE2ESI_EENS1_15EpilogueDefaultEEEEEvvEEEEvNT_6ParamsE,"a",@progbits
	.sectionflags	@""
	.align	4
.nv.constant0._ZN7cutlass13device_kernelINS_4gemm6kernel13GemmUniversalIN4cute5tupleIJiiiiEEENS1_10collective13CollectiveMmaINS1_34MainloopSm90TmaGmmaWarpSpecializedILi5ENS5_IJNS4_1CILi1EEESB_SB_EEENS1_35KernelTmaWarpSpecializedCooperativeEEENS5_IJNSA_ILi256EEENSA_ILi64EEESG_EEENS_6half_tENS5_IJlSB_lEEESI_SJ_NS4_8TiledMMAINS4_8MMA_AtomIJNS4_4SM904GMMA25MMA_64x64x16_F32F16F16_SSILNSN_5MajorE0ELSP_0ELNSN_7ScaleInE1ELSQ_1EEEEEENS4_6LayoutINS5_IJNSA_ILi2EEESB_SB_EEENS5_IJSB_NSA_ILi0EEESW_EEEEENS5_IJNS4_10UnderscoreESZ_SZ_EEEEENS4_13SM90_TMA_LOADENS4_14ComposedLayoutINS4_7SwizzleILi3ELi4ELi3EEENS4_18smem_ptr_flag_bitsILi16EEENST_INS5_IJNSA_ILi8EEESG_EEENS5_IJSG_SB_EEEEEEEvNS4_8identityES12_S1C_vS1D_EENS_8epilogue10collective6detail29Sm90TmaWarpSpecializedAdapterINS1G_15DefaultEpilogueISI_SJ_SJ_NS1F_6thread17LinearCombinationISI_Li1EffLNS1K_9ScaleType4KindE0ELNS_15FloatRoundStyleE2ESI_EENS1_15EpilogueDefaultEEEEEvvEEEEvNT_6ParamsE:
	.zero		1664


//--------------------- SYMBOLS --------------------------

	.type		.nv.reservedSmem.offset0,@object
	.size		.nv.reservedSmem.offset0,0x4
	.type		__assertfail,@function
